//
// Generated by NVIDIA NVVM Compiler
//
// Compiler Build ID: CL-36424714
// Cuda compilation tools, release 13.0, V13.0.88
// Based on NVVM 20.0.0
//

.version 9.0
.target sm_100
.address_size 64

	// .globl	_leaky_relu
// _ZZ7_conv2dE13kernel_shared has been demoted
.extern .shared .align 16 .b8 smem[];

.visible .entry _leaky_relu(
	.param .u64 .ptr .align 1 _leaky_relu_param_0,
	.param .u64 .ptr .align 1 _leaky_relu_param_1,
	.param .u32 _leaky_relu_param_2,
	.param .f32 _leaky_relu_param_3
)
{
	.reg .pred 	%p<3>;
	.reg .b32 	%r<6>;
	.reg .b32 	%f<5>;
	.reg .b64 	%rd<8>;

	ld.param.u64 	%rd1, [_leaky_relu_param_0];
	ld.param.u64 	%rd2, [_leaky_relu_param_1];
	ld.param.u32 	%r2, [_leaky_relu_param_2];
	ld.param.f32 	%f1, [_leaky_relu_param_3];
	mov.u32 	%r3, %ctaid.x;
	mov.u32 	%r4, %ntid.x;
	mov.u32 	%r5, %tid.x;
	mad.lo.s32 	%r1, %r3, %r4, %r5;
	setp.ge.u32 	%p1, %r1, %r2;
	@%p1 bra 	$L__BB0_2;
	cvta.to.global.u64 	%rd3, %rd1;
	cvta.to.global.u64 	%rd4, %rd2;
	mul.wide.u32 	%rd5, %r1, 4;
	add.s64 	%rd6, %rd3, %rd5;
	ld.global.f32 	%f2, [%rd6];
	setp.lt.f32 	%p2, %f2, 0f00000000;
	selp.f32 	%f3, %f1, 0f3F800000, %p2;
	mul.f32 	%f4, %f2, %f3;
	add.s64 	%rd7, %rd4, %rd5;
	st.global.f32 	[%rd7], %f4;
$L__BB0_2:
	ret;

}
	// .globl	_batch_norm
.visible .entry _batch_norm(
	.param .u64 .ptr .align 1 _batch_norm_param_0,
	.param .u64 .ptr .align 1 _batch_norm_param_1,
	.param .u32 _batch_norm_param_2,
	.param .u32 _batch_norm_param_3,
	.param .u64 .ptr .align 1 _batch_norm_param_4,
	.param .u64 .ptr .align 1 _batch_norm_param_5,
	.param .u64 .ptr .align 1 _batch_norm_param_6,
	.param .u64 .ptr .align 1 _batch_norm_param_7
)
{
	.reg .pred 	%p<2>;
	.reg .b32 	%r<11>;
	.reg .b32 	%f<11>;
	.reg .b64 	%rd<21>;

	ld.param.u64 	%rd1, [_batch_norm_param_0];
	ld.param.u64 	%rd2, [_batch_norm_param_1];
	ld.param.u32 	%r3, [_batch_norm_param_2];
	ld.param.u32 	%r4, [_batch_norm_param_3];
	ld.param.u64 	%rd3, [_batch_norm_param_4];
	ld.param.u64 	%rd4, [_batch_norm_param_5];
	ld.param.u64 	%rd5, [_batch_norm_param_6];
	ld.param.u64 	%rd6, [_batch_norm_param_7];
	mov.u32 	%r5, %ctaid.x;
	mov.u32 	%r1, %ctaid.y;
	mov.u32 	%r6, %ctaid.z;
	mov.u32 	%r7, %ntid.x;
	mov.u32 	%r8, %tid.x;
	mad.lo.s32 	%r9, %r6, %r7, %r8;
	mad.lo.s32 	%r10, %r3, %r5, %r1;
	mad.lo.s32 	%r2, %r10, %r4, %r9;
	setp.ge.u32 	%p1, %r9, %r4;
	@%p1 bra 	$L__BB1_2;
	cvta.to.global.u64 	%rd7, %rd5;
	cvta.to.global.u64 	%rd8, %rd1;
	cvta.to.global.u64 	%rd9, %rd3;
	cvta.to.global.u64 	%rd10, %rd4;
	cvta.to.global.u64 	%rd11, %rd6;
	cvta.to.global.u64 	%rd12, %rd2;
	mul.wide.u32 	%rd13, %r1, 4;
	add.s64 	%rd14, %rd7, %rd13;
	ld.global.f32 	%f1, [%rd14];
	mul.wide.u32 	%rd15, %r2, 4;
	add.s64 	%rd16, %rd8, %rd15;
	ld.global.f32 	%f2, [%rd16];
	add.s64 	%rd17, %rd9, %rd13;
	ld.global.f32 	%f3, [%rd17];
	sub.f32 	%f4, %f2, %f3;
	add.s64 	%rd18, %rd10, %rd13;
	ld.global.f32 	%f5, [%rd18];
	add.f32 	%f6, %f5, 0f3727C5AC;
	sqrt.rm.f32 	%f7, %f6;
	div.rn.f32 	%f8, %f4, %f7;
	add.s64 	%rd19, %rd11, %rd13;
	ld.global.f32 	%f9, [%rd19];
	fma.rn.f32 	%f10, %f1, %f8, %f9;
	add.s64 	%rd20, %rd12, %rd15;
	st.global.f32 	[%rd20], %f10;
$L__BB1_2:
	ret;

}
	// .globl	_conv2d
.visible .entry _conv2d(
	.param .u32 _conv2d_param_0,
	.param .u64 .ptr .align 1 _conv2d_param_1,
	.param .u32 _conv2d_param_2,
	.param .u32 _conv2d_param_3,
	.param .u32 _conv2d_param_4,
	.param .u64 .ptr .align 1 _conv2d_param_5,
	.param .u64 .ptr .align 1 _conv2d_param_6,
	.param .u32 _conv2d_param_7,
	.param .u32 _conv2d_param_8,
	.param .u32 _conv2d_param_9,
	.param .u32 _conv2d_param_10,
	.param .u32 _conv2d_param_11,
	.param .u32 _conv2d_param_12,
	.param .u64 .ptr .align 1 _conv2d_param_13
)
{
	.reg .pred 	%p<43>;
	.reg .b32 	%r<210>;
	.reg .b32 	%f<76>;
	.reg .b64 	%rd<58>;
	// demoted variable
	.shared .align 4 .b8 _ZZ7_conv2dE13kernel_shared[4096];
	ld.param.u32 	%r108, [_conv2d_param_0];
	ld.param.u64 	%rd5, [_conv2d_param_1];
	ld.param.u32 	%r109, [_conv2d_param_2];
	ld.param.u32 	%r110, [_conv2d_param_3];
	ld.param.u32 	%r111, [_conv2d_param_4];
	ld.param.u64 	%rd6, [_conv2d_param_5];
	ld.param.u64 	%rd3, [_conv2d_param_6];
	ld.param.u32 	%r112, [_conv2d_param_7];
	ld.param.u32 	%r113, [_conv2d_param_8];
	ld.param.u32 	%r114, [_conv2d_param_9];
	ld.param.u32 	%r115, [_conv2d_param_10];
	ld.param.u32 	%r116, [_conv2d_param_11];
	ld.param.u32 	%r117, [_conv2d_param_12];
	cvta.to.global.u64 	%rd1, %rd6;
	cvta.to.global.u64 	%rd2, %rd5;
	mov.u32 	%r118, %ctaid.x;
	mov.u32 	%r119, %ntid.x;
	mul.lo.s32 	%r120, %r118, %r119;
	mov.u32 	%r1, %tid.x;
	add.s32 	%r2, %r120, %r1;
	mul.lo.s32 	%r3, %r116, %r115;
	div.s32 	%r121, %r120, %r3;
	rem.s32 	%r4, %r121, %r114;
	mul.lo.s32 	%r5, %r112, %r109;
	mul.lo.s32 	%r122, %r5, %r113;
	mul.lo.s32 	%r6, %r122, %r4;
	add.s32 	%r7, %r6, %r1;
	mul.lo.s32 	%r123, %r122, %r114;
	setp.ge.u32 	%p3, %r7, %r123;
	@%p3 bra 	$L__BB2_2;
	mul.wide.u32 	%rd7, %r7, 4;
	add.s64 	%rd8, %rd1, %rd7;
	ld.global.f32 	%f30, [%rd8];
	shl.b32 	%r124, %r1, 2;
	mov.u32 	%r125, _ZZ7_conv2dE13kernel_shared;
	add.s32 	%r126, %r125, %r124;
	st.shared.f32 	[%r126], %f30;
$L__BB2_2:
	bar.sync 	0;
	mul.lo.s32 	%r127, %r114, %r108;
	mul.lo.s32 	%r128, %r3, %r127;
	setp.ge.s32 	%p4, %r2, %r128;
	@%p4 bra 	$L__BB2_45;
	div.s32 	%r129, %r2, %r116;
	mul.lo.s32 	%r130, %r129, %r116;
	sub.s32 	%r8, %r2, %r130;
	rem.s32 	%r9, %r129, %r115;
	div.s32 	%r131, %r2, %r3;
	rem.s32 	%r10, %r131, %r114;
	mul.lo.s32 	%r132, %r3, %r114;
	div.s32 	%r11, %r2, %r132;
	mul.lo.s32 	%r12, %r9, %r117;
	mul.lo.s32 	%r13, %r8, %r117;
	setp.eq.s64 	%p5, %rd3, 0;
	mov.f32 	%f66, 0f00000000;
	@%p5 bra 	$L__BB2_5;
	cvta.to.global.u64 	%rd9, %rd3;
	mul.wide.s32 	%rd10, %r10, 4;
	add.s64 	%rd11, %rd9, %rd10;
	ld.global.f32 	%f32, [%rd11];
	add.f32 	%f66, %f32, 0f00000000;
$L__BB2_5:
	setp.lt.s32 	%p6, %r112, 1;
	@%p6 bra 	$L__BB2_44;
	mul.lo.s32 	%r14, %r11, %r109;
	mul.lo.s32 	%r15, %r10, %r109;
	min.s32 	%r133, %r113, %r109;
	setp.lt.s32 	%p7, %r133, 1;
	@%p7 bra 	$L__BB2_44;
	and.b32  	%r16, %r109, 3;
	and.b32  	%r17, %r109, 2147483644;
	neg.s32 	%r18, %r17;
	add.s32 	%r135, %r15, 3;
	mul.lo.s32 	%r19, %r112, %r135;
	mul.lo.s32 	%r136, %r113, %r112;
	shl.b32 	%r20, %r136, 2;
	shl.b32 	%r21, %r113, 2;
	sub.s32 	%r137, %r10, %r4;
	mul.lo.s32 	%r138, %r109, %r137;
	add.s32 	%r139, %r138, 3;
	mul.lo.s32 	%r22, %r112, %r139;
	shl.b32 	%r23, %r136, 4;
	add.s32 	%r140, %r14, 3;
	mad.lo.s32 	%r24, %r110, %r140, %r12;
	mul.lo.s32 	%r141, %r111, %r110;
	shl.b32 	%r25, %r141, 2;
	add.s32 	%r142, %r15, 2;
	mul.lo.s32 	%r26, %r112, %r142;
	add.s32 	%r143, %r138, 2;
	mul.lo.s32 	%r27, %r112, %r143;
	add.s32 	%r144, %r14, 2;
	mad.lo.s32 	%r28, %r110, %r144, %r12;
	mad.lo.s32 	%r29, %r112, %r15, %r112;
	mad.lo.s32 	%r30, %r112, %r138, %r112;
	mad.lo.s32 	%r145, %r110, %r14, %r110;
	add.s32 	%r31, %r12, %r145;
	mul.lo.s32 	%r146, %r10, %r112;
	mul.lo.s32 	%r32, %r146, %r109;
	mul.lo.s32 	%r33, %r5, %r137;
	mul.lo.s32 	%r147, %r11, %r110;
	mad.lo.s32 	%r34, %r147, %r109, %r12;
	mov.b32 	%r193, 0;
$L__BB2_8:
	add.s32 	%r36, %r193, %r12;
	setp.lt.s32 	%p8, %r36, 0;
	setp.ge.s32 	%p9, %r36, %r110;
	or.pred  	%p1, %p8, %p9;
	add.s32 	%r149, %r19, %r193;
	mul.lo.s32 	%r37, %r113, %r149;
	add.s32 	%r150, %r22, %r193;
	mov.u32 	%r151, _ZZ7_conv2dE13kernel_shared;
	mad.lo.s32 	%r38, %r21, %r150, %r151;
	mul.lo.s32 	%r39, %r113, %r150;
	add.s32 	%r152, %r24, %r193;
	mad.lo.s32 	%r40, %r111, %r152, %r13;
	add.s32 	%r153, %r26, %r193;
	mul.lo.s32 	%r41, %r113, %r153;
	add.s32 	%r154, %r27, %r193;
	mad.lo.s32 	%r42, %r21, %r154, %r151;
	mul.lo.s32 	%r43, %r113, %r154;
	add.s32 	%r155, %r28, %r193;
	mad.lo.s32 	%r44, %r111, %r155, %r13;
	add.s32 	%r156, %r29, %r193;
	mul.lo.s32 	%r45, %r113, %r156;
	add.s32 	%r157, %r30, %r193;
	mad.lo.s32 	%r46, %r21, %r157, %r151;
	mul.lo.s32 	%r47, %r113, %r157;
	add.s32 	%r158, %r31, %r193;
	mad.lo.s32 	%r48, %r111, %r158, %r13;
	add.s32 	%r159, %r32, %r193;
	mul.lo.s32 	%r49, %r113, %r159;
	add.s32 	%r160, %r33, %r193;
	mad.lo.s32 	%r50, %r21, %r160, %r151;
	mul.lo.s32 	%r51, %r113, %r160;
	add.s32 	%r161, %r34, %r193;
	mad.lo.s32 	%r52, %r111, %r161, %r13;
	mov.b32 	%r194, 0;
$L__BB2_9:
	setp.lt.u32 	%p10, %r109, 4;
	add.s32 	%r54, %r194, %r13;
	setp.lt.s32 	%p11, %r54, 0;
	setp.ge.s32 	%p12, %r54, %r111;
	or.pred  	%p13, %p11, %p12;
	or.pred  	%p2, %p1, %p13;
	mov.b32 	%r209, 0;
	@%p10 bra 	$L__BB2_28;
	add.s32 	%r207, %r37, %r194;
	shl.b32 	%r206, %r194, 2;
	add.s32 	%r205, %r39, %r194;
	add.s32 	%r204, %r40, %r194;
	add.s32 	%r203, %r41, %r194;
	add.s32 	%r202, %r43, %r194;
	add.s32 	%r201, %r44, %r194;
	add.s32 	%r200, %r45, %r194;
	add.s32 	%r199, %r47, %r194;
	add.s32 	%r198, %r48, %r194;
	add.s32 	%r197, %r49, %r194;
	add.s32 	%r196, %r51, %r194;
	add.s32 	%r195, %r52, %r194;
	mov.u32 	%r208, %r18;
$L__BB2_11:
	@%p2 bra 	$L__BB2_15;
	setp.gt.s32 	%p15, %r196, 1023;
	setp.lt.s32 	%p16, %r197, %r6;
	or.pred  	%p17, %p16, %p15;
	@%p17 bra 	$L__BB2_14;
	mul.wide.s32 	%rd12, %r195, 4;
	add.s64 	%rd13, %rd2, %rd12;
	ld.global.f32 	%f34, [%rd13];
	add.s32 	%r163, %r50, %r206;
	ld.shared.f32 	%f35, [%r163];
	fma.rn.f32 	%f66, %f34, %f35, %f66;
	bra.uni 	$L__BB2_15;
$L__BB2_14:
	mul.wide.s32 	%rd14, %r195, 4;
	add.s64 	%rd15, %rd2, %rd14;
	ld.global.f32 	%f36, [%rd15];
	mul.wide.s32 	%rd16, %r197, 4;
	add.s64 	%rd17, %rd1, %rd16;
	ld.global.f32 	%f37, [%rd17];
	fma.rn.f32 	%f66, %f36, %f37, %f66;
$L__BB2_15:
	@%p2 bra 	$L__BB2_19;
	setp.gt.s32 	%p18, %r199, 1023;
	setp.lt.s32 	%p19, %r200, %r6;
	or.pred  	%p20, %p19, %p18;
	@%p20 bra 	$L__BB2_18;
	mul.wide.s32 	%rd18, %r198, 4;
	add.s64 	%rd19, %rd2, %rd18;
	ld.global.f32 	%f38, [%rd19];
	add.s32 	%r164, %r46, %r206;
	ld.shared.f32 	%f39, [%r164];
	fma.rn.f32 	%f66, %f38, %f39, %f66;
	bra.uni 	$L__BB2_19;
$L__BB2_18:
	mul.wide.s32 	%rd20, %r198, 4;
	add.s64 	%rd21, %rd2, %rd20;
	ld.global.f32 	%f40, [%rd21];
	mul.wide.s32 	%rd22, %r200, 4;
	add.s64 	%rd23, %rd1, %rd22;
	ld.global.f32 	%f41, [%rd23];
	fma.rn.f32 	%f66, %f40, %f41, %f66;
$L__BB2_19:
	@%p2 bra 	$L__BB2_23;
	setp.gt.s32 	%p21, %r202, 1023;
	setp.lt.s32 	%p22, %r203, %r6;
	or.pred  	%p23, %p22, %p21;
	@%p23 bra 	$L__BB2_22;
	mul.wide.s32 	%rd24, %r201, 4;
	add.s64 	%rd25, %rd2, %rd24;
	ld.global.f32 	%f42, [%rd25];
	add.s32 	%r165, %r42, %r206;
	ld.shared.f32 	%f43, [%r165];
	fma.rn.f32 	%f66, %f42, %f43, %f66;
	bra.uni 	$L__BB2_23;
$L__BB2_22:
	mul.wide.s32 	%rd26, %r201, 4;
	add.s64 	%rd27, %rd2, %rd26;
	ld.global.f32 	%f44, [%rd27];
	mul.wide.s32 	%rd28, %r203, 4;
	add.s64 	%rd29, %rd1, %rd28;
	ld.global.f32 	%f45, [%rd29];
	fma.rn.f32 	%f66, %f44, %f45, %f66;
$L__BB2_23:
	@%p2 bra 	$L__BB2_27;
	setp.gt.s32 	%p24, %r205, 1023;
	setp.lt.s32 	%p25, %r207, %r6;
	or.pred  	%p26, %p25, %p24;
	@%p26 bra 	$L__BB2_26;
	mul.wide.s32 	%rd30, %r204, 4;
	add.s64 	%rd31, %rd2, %rd30;
	ld.global.f32 	%f46, [%rd31];
	add.s32 	%r166, %r38, %r206;
	ld.shared.f32 	%f47, [%r166];
	fma.rn.f32 	%f66, %f46, %f47, %f66;
	bra.uni 	$L__BB2_27;
$L__BB2_26:
	mul.wide.s32 	%rd32, %r204, 4;
	add.s64 	%rd33, %rd2, %rd32;
	ld.global.f32 	%f48, [%rd33];
	mul.wide.s32 	%rd34, %r207, 4;
	add.s64 	%rd35, %rd1, %rd34;
	ld.global.f32 	%f49, [%rd35];
	fma.rn.f32 	%f66, %f48, %f49, %f66;
$L__BB2_27:
	add.s32 	%r208, %r208, 4;
	add.s32 	%r207, %r207, %r20;
	add.s32 	%r206, %r206, %r23;
	add.s32 	%r205, %r205, %r20;
	add.s32 	%r204, %r204, %r25;
	add.s32 	%r203, %r203, %r20;
	add.s32 	%r202, %r202, %r20;
	add.s32 	%r201, %r201, %r25;
	add.s32 	%r200, %r200, %r20;
	add.s32 	%r199, %r199, %r20;
	add.s32 	%r198, %r198, %r25;
	add.s32 	%r197, %r197, %r20;
	add.s32 	%r196, %r196, %r20;
	add.s32 	%r195, %r195, %r25;
	setp.ne.s32 	%p27, %r208, 0;
	mov.u32 	%r209, %r17;
	@%p27 bra 	$L__BB2_11;
$L__BB2_28:
	setp.eq.s32 	%p28, %r16, 0;
	@%p28 bra 	$L__BB2_42;
	@%p2 bra 	$L__BB2_33;
	add.s32 	%r167, %r209, %r14;
	mad.lo.s32 	%r168, %r167, %r110, %r36;
	mad.lo.s32 	%r97, %r168, %r111, %r54;
	add.s32 	%r169, %r209, %r15;
	mad.lo.s32 	%r170, %r169, %r112, %r193;
	mad.lo.s32 	%r98, %r170, %r113, %r194;
	sub.s32 	%r99, %r98, %r6;
	setp.gt.s32 	%p29, %r99, 1023;
	setp.lt.s32 	%p30, %r98, %r6;
	or.pred  	%p31, %p30, %p29;
	@%p31 bra 	$L__BB2_32;
	mul.wide.s32 	%rd36, %r97, 4;
	add.s64 	%rd37, %rd2, %rd36;
	ld.global.f32 	%f50, [%rd37];
	shl.b32 	%r171, %r99, 2;
	mov.u32 	%r172, _ZZ7_conv2dE13kernel_shared;
	add.s32 	%r173, %r172, %r171;
	ld.shared.f32 	%f51, [%r173];
	fma.rn.f32 	%f66, %f50, %f51, %f66;
	bra.uni 	$L__BB2_33;
$L__BB2_32:
	mul.wide.s32 	%rd38, %r97, 4;
	add.s64 	%rd39, %rd2, %rd38;
	ld.global.f32 	%f52, [%rd39];
	mul.wide.s32 	%rd40, %r98, 4;
	add.s64 	%rd41, %rd1, %rd40;
	ld.global.f32 	%f53, [%rd41];
	fma.rn.f32 	%f66, %f52, %f53, %f66;
$L__BB2_33:
	setp.eq.s32 	%p32, %r16, 1;
	@%p32 bra 	$L__BB2_42;
	@%p2 bra 	$L__BB2_38;
	add.s32 	%r174, %r209, 1;
	add.s32 	%r175, %r174, %r14;
	mad.lo.s32 	%r176, %r175, %r110, %r36;
	mad.lo.s32 	%r100, %r176, %r111, %r54;
	add.s32 	%r177, %r174, %r15;
	mad.lo.s32 	%r178, %r177, %r112, %r193;
	mad.lo.s32 	%r101, %r178, %r113, %r194;
	sub.s32 	%r102, %r101, %r6;
	setp.gt.s32 	%p33, %r102, 1023;
	setp.lt.s32 	%p34, %r101, %r6;
	or.pred  	%p35, %p34, %p33;
	@%p35 bra 	$L__BB2_37;
	mul.wide.s32 	%rd42, %r100, 4;
	add.s64 	%rd43, %rd2, %rd42;
	ld.global.f32 	%f54, [%rd43];
	shl.b32 	%r179, %r102, 2;
	mov.u32 	%r180, _ZZ7_conv2dE13kernel_shared;
	add.s32 	%r181, %r180, %r179;
	ld.shared.f32 	%f55, [%r181];
	fma.rn.f32 	%f66, %f54, %f55, %f66;
	bra.uni 	$L__BB2_38;
$L__BB2_37:
	mul.wide.s32 	%rd44, %r100, 4;
	add.s64 	%rd45, %rd2, %rd44;
	ld.global.f32 	%f56, [%rd45];
	mul.wide.s32 	%rd46, %r101, 4;
	add.s64 	%rd47, %rd1, %rd46;
	ld.global.f32 	%f57, [%rd47];
	fma.rn.f32 	%f66, %f56, %f57, %f66;
$L__BB2_38:
	setp.eq.s32 	%p36, %r16, 2;
	or.pred  	%p37, %p36, %p2;
	@%p37 bra 	$L__BB2_42;
	add.s32 	%r182, %r209, 2;
	add.s32 	%r183, %r182, %r14;
	mad.lo.s32 	%r184, %r183, %r110, %r36;
	mad.lo.s32 	%r103, %r184, %r111, %r54;
	add.s32 	%r185, %r182, %r15;
	mad.lo.s32 	%r186, %r185, %r112, %r193;
	mad.lo.s32 	%r104, %r186, %r113, %r194;
	sub.s32 	%r105, %r104, %r6;
	setp.gt.s32 	%p38, %r105, 1023;
	setp.lt.s32 	%p39, %r104, %r6;
	or.pred  	%p40, %p39, %p38;
	@%p40 bra 	$L__BB2_41;
	mul.wide.s32 	%rd48, %r103, 4;
	add.s64 	%rd49, %rd2, %rd48;
	ld.global.f32 	%f58, [%rd49];
	shl.b32 	%r187, %r105, 2;
	mov.u32 	%r188, _ZZ7_conv2dE13kernel_shared;
	add.s32 	%r189, %r188, %r187;
	ld.shared.f32 	%f59, [%r189];
	fma.rn.f32 	%f66, %f58, %f59, %f66;
	bra.uni 	$L__BB2_42;
$L__BB2_41:
	mul.wide.s32 	%rd50, %r103, 4;
	add.s64 	%rd51, %rd2, %rd50;
	ld.global.f32 	%f60, [%rd51];
	mul.wide.s32 	%rd52, %r104, 4;
	add.s64 	%rd53, %rd1, %rd52;
	ld.global.f32 	%f61, [%rd53];
	fma.rn.f32 	%f66, %f60, %f61, %f66;
$L__BB2_42:
	add.s32 	%r194, %r194, 1;
	setp.ne.s32 	%p41, %r194, %r113;
	@%p41 bra 	$L__BB2_9;
	add.s32 	%r193, %r193, 1;
	setp.ne.s32 	%p42, %r193, %r112;
	@%p42 bra 	$L__BB2_8;
$L__BB2_44:
	ld.param.u64 	%rd57, [_conv2d_param_13];
	mad.lo.s32 	%r190, %r11, %r114, %r10;
	mad.lo.s32 	%r191, %r190, %r115, %r9;
	mad.lo.s32 	%r192, %r191, %r116, %r8;
	cvta.to.global.u64 	%rd54, %rd57;
	mul.wide.s32 	%rd55, %r192, 4;
	add.s64 	%rd56, %rd54, %rd55;
	st.global.f32 	[%rd56], %f66;
$L__BB2_45:
	ret;

}
	// .globl	_max_pool2d_naive
.visible .entry _max_pool2d_naive(
	.param .u64 .ptr .align 1 _max_pool2d_naive_param_0,
	.param .u32 _max_pool2d_naive_param_1,
	.param .u32 _max_pool2d_naive_param_2,
	.param .u32 _max_pool2d_naive_param_3,
	.param .u32 _max_pool2d_naive_param_4,
	.param .u64 .ptr .align 1 _max_pool2d_naive_param_5,
	.param .u32 _max_pool2d_naive_param_6,
	.param .u32 _max_pool2d_naive_param_7
)
{
	.reg .pred 	%p<13>;
	.reg .b32 	%r<60>;
	.reg .b32 	%f<87>;
	.reg .b64 	%rd<25>;

	ld.param.u64 	%rd5, [_max_pool2d_naive_param_0];
	ld.param.u32 	%r30, [_max_pool2d_naive_param_1];
	ld.param.u32 	%r31, [_max_pool2d_naive_param_2];
	ld.param.u32 	%r32, [_max_pool2d_naive_param_3];
	ld.param.u32 	%r33, [_max_pool2d_naive_param_4];
	ld.param.u64 	%rd6, [_max_pool2d_naive_param_5];
	ld.param.u32 	%r35, [_max_pool2d_naive_param_6];
	ld.param.u32 	%r34, [_max_pool2d_naive_param_7];
	mov.u32 	%r36, %ntid.x;
	mov.u32 	%r37, %ctaid.x;
	mov.u32 	%r38, %tid.x;
	mad.lo.s32 	%r1, %r36, %r37, %r38;
	mul.lo.s32 	%r2, %r34, %r35;
	setp.ge.s32 	%p1, %r1, %r2;
	@%p1 bra 	$L__BB3_18;
	cvta.to.global.u64 	%rd1, %rd5;
	mov.u32 	%r39, %ctaid.y;
	div.s32 	%r40, %r1, %r34;
	mul.lo.s32 	%r41, %r40, %r34;
	sub.s32 	%r42, %r1, %r41;
	mul.lo.s32 	%r53, %r40, %r33;
	mul.lo.s32 	%r4, %r42, %r33;
	mul.lo.s32 	%r43, %r30, %r39;
	mul.lo.s32 	%r5, %r43, %r31;
	mul.wide.s32 	%rd7, %r5, 4;
	add.s64 	%rd2, %rd1, %rd7;
	mul.lo.s32 	%r6, %r2, %r39;
	mad.lo.s32 	%r44, %r53, %r31, %r4;
	mul.wide.s32 	%rd8, %r44, 4;
	add.s64 	%rd9, %rd2, %rd8;
	ld.global.f32 	%f85, [%rd9];
	setp.lt.s32 	%p2, %r32, 1;
	@%p2 bra 	$L__BB3_17;
	add.s32 	%r45, %r4, %r32;
	add.s32 	%r46, %r4, 1;
	max.s32 	%r47, %r45, %r46;
	sub.s32 	%r48, %r47, %r4;
	and.b32  	%r7, %r48, 15;
	add.s32 	%r8, %r7, -1;
	and.b32  	%r9, %r48, 7;
	add.s32 	%r10, %r9, -1;
	sub.s32 	%r11, %r4, %r47;
	and.b32  	%r12, %r48, 3;
	and.b32  	%r49, %r48, -16;
	neg.s32 	%r13, %r49;
	add.s64 	%rd11, %rd7, %rd1;
	add.s64 	%rd3, %rd11, 32;
	add.s32 	%r14, %r53, %r32;
$L__BB3_3:
	setp.gt.u32 	%p3, %r11, -16;
	mul.lo.s32 	%r16, %r53, %r31;
	mov.u32 	%r57, %r4;
	@%p3 bra 	$L__BB3_6;
	add.s32 	%r54, %r4, %r16;
	mov.u32 	%r55, %r13;
	mov.u32 	%r57, %r4;
$L__BB3_5:
	.pragma "nounroll";
	mul.wide.s32 	%rd12, %r54, 4;
	add.s64 	%rd13, %rd3, %rd12;
	ld.global.f32 	%f19, [%rd13+-32];
	max.f32 	%f20, %f85, %f19;
	ld.global.f32 	%f21, [%rd13+-28];
	max.f32 	%f22, %f20, %f21;
	ld.global.f32 	%f23, [%rd13+-24];
	max.f32 	%f24, %f22, %f23;
	ld.global.f32 	%f25, [%rd13+-20];
	max.f32 	%f26, %f24, %f25;
	ld.global.f32 	%f27, [%rd13+-16];
	max.f32 	%f28, %f26, %f27;
	ld.global.f32 	%f29, [%rd13+-12];
	max.f32 	%f30, %f28, %f29;
	ld.global.f32 	%f31, [%rd13+-8];
	max.f32 	%f32, %f30, %f31;
	ld.global.f32 	%f33, [%rd13+-4];
	max.f32 	%f34, %f32, %f33;
	ld.global.f32 	%f35, [%rd13];
	max.f32 	%f36, %f34, %f35;
	ld.global.f32 	%f37, [%rd13+4];
	max.f32 	%f38, %f36, %f37;
	ld.global.f32 	%f39, [%rd13+8];
	max.f32 	%f40, %f38, %f39;
	ld.global.f32 	%f41, [%rd13+12];
	max.f32 	%f42, %f40, %f41;
	ld.global.f32 	%f43, [%rd13+16];
	max.f32 	%f44, %f42, %f43;
	ld.global.f32 	%f45, [%rd13+20];
	max.f32 	%f46, %f44, %f45;
	ld.global.f32 	%f47, [%rd13+24];
	max.f32 	%f48, %f46, %f47;
	ld.global.f32 	%f49, [%rd13+28];
	max.f32 	%f85, %f48, %f49;
	add.s32 	%r57, %r57, 16;
	add.s32 	%r55, %r55, 16;
	add.s32 	%r54, %r54, 16;
	setp.ne.s32 	%p4, %r55, 0;
	@%p4 bra 	$L__BB3_5;
$L__BB3_6:
	setp.eq.s32 	%p5, %r7, 0;
	@%p5 bra 	$L__BB3_16;
	setp.lt.u32 	%p6, %r8, 7;
	@%p6 bra 	$L__BB3_9;
	add.s32 	%r50, %r57, %r16;
	mul.wide.s32 	%rd14, %r50, 4;
	add.s64 	%rd15, %rd2, %rd14;
	ld.global.f32 	%f51, [%rd15];
	max.f32 	%f52, %f85, %f51;
	ld.global.f32 	%f53, [%rd15+4];
	max.f32 	%f54, %f52, %f53;
	ld.global.f32 	%f55, [%rd15+8];
	max.f32 	%f56, %f54, %f55;
	ld.global.f32 	%f57, [%rd15+12];
	max.f32 	%f58, %f56, %f57;
	ld.global.f32 	%f59, [%rd15+16];
	max.f32 	%f60, %f58, %f59;
	ld.global.f32 	%f61, [%rd15+20];
	max.f32 	%f62, %f60, %f61;
	ld.global.f32 	%f63, [%rd15+24];
	max.f32 	%f64, %f62, %f63;
	ld.global.f32 	%f65, [%rd15+28];
	max.f32 	%f85, %f64, %f65;
	add.s32 	%r57, %r57, 8;
$L__BB3_9:
	setp.eq.s32 	%p7, %r9, 0;
	@%p7 bra 	$L__BB3_16;
	setp.lt.u32 	%p8, %r10, 3;
	@%p8 bra 	$L__BB3_12;
	add.s32 	%r51, %r57, %r16;
	mul.wide.s32 	%rd16, %r51, 4;
	add.s64 	%rd17, %rd2, %rd16;
	ld.global.f32 	%f67, [%rd17];
	max.f32 	%f68, %f85, %f67;
	ld.global.f32 	%f69, [%rd17+4];
	max.f32 	%f70, %f68, %f69;
	ld.global.f32 	%f71, [%rd17+8];
	max.f32 	%f72, %f70, %f71;
	ld.global.f32 	%f73, [%rd17+12];
	max.f32 	%f85, %f72, %f73;
	add.s32 	%r57, %r57, 4;
$L__BB3_12:
	setp.eq.s32 	%p9, %r12, 0;
	@%p9 bra 	$L__BB3_16;
	setp.eq.s32 	%p10, %r12, 1;
	add.s32 	%r52, %r57, %r16;
	mul.wide.s32 	%rd18, %r52, 4;
	add.s64 	%rd4, %rd2, %rd18;
	ld.global.f32 	%f74, [%rd4];
	max.f32 	%f85, %f85, %f74;
	@%p10 bra 	$L__BB3_16;
	setp.eq.s32 	%p11, %r12, 2;
	ld.global.f32 	%f75, [%rd4+4];
	max.f32 	%f85, %f85, %f75;
	@%p11 bra 	$L__BB3_16;
	ld.global.f32 	%f76, [%rd4+8];
	max.f32 	%f85, %f85, %f76;
$L__BB3_16:
	add.s32 	%r53, %r53, 1;
	setp.lt.s32 	%p12, %r53, %r14;
	@%p12 bra 	$L__BB3_3;
$L__BB3_17:
	cvt.s64.s32 	%rd19, %r1;
	cvt.s64.s32 	%rd20, %r6;
	add.s64 	%rd21, %rd20, %rd19;
	cvta.to.global.u64 	%rd22, %rd6;
	shl.b64 	%rd23, %rd21, 2;
	add.s64 	%rd24, %rd22, %rd23;
	st.global.f32 	[%rd24], %f85;
$L__BB3_18:
	ret;

}
	// .globl	_max_pool2d_1d
.visible .entry _max_pool2d_1d(
	.param .u64 .ptr .align 1 _max_pool2d_1d_param_0,
	.param .u32 _max_pool2d_1d_param_1,
	.param .u32 _max_pool2d_1d_param_2,
	.param .u32 _max_pool2d_1d_param_3,
	.param .u32 _max_pool2d_1d_param_4,
	.param .u64 .ptr .align 1 _max_pool2d_1d_param_5,
	.param .u32 _max_pool2d_1d_param_6,
	.param .u32 _max_pool2d_1d_param_7
)
{
	.reg .pred 	%p<28>;
	.reg .b16 	%rs<20>;
	.reg .b32 	%r<166>;
	.reg .b32 	%f<167>;
	.reg .b64 	%rd<139>;

	ld.param.u64 	%rd5, [_max_pool2d_1d_param_0];
	ld.param.u32 	%r64, [_max_pool2d_1d_param_1];
	ld.param.u32 	%r65, [_max_pool2d_1d_param_2];
	ld.param.u32 	%r66, [_max_pool2d_1d_param_3];
	ld.param.u32 	%r67, [_max_pool2d_1d_param_4];
	ld.param.u64 	%rd6, [_max_pool2d_1d_param_5];
	ld.param.u32 	%r69, [_max_pool2d_1d_param_6];
	ld.param.u32 	%r68, [_max_pool2d_1d_param_7];
	cvta.to.global.u64 	%rd1, %rd5;
	cvta.to.global.u64 	%rd2, %rd6;
	mov.u32 	%r70, %ctaid.x;
	mov.u32 	%r150, %tid.x;
	mad.lo.s32 	%r2, %r68, %r70, %r150;
	mul.lo.s32 	%r3, %r68, %r69;
	setp.ge.s32 	%p1, %r2, %r3;
	@%p1 bra 	$L__BB4_37;
	mov.u32 	%r71, %ctaid.y;
	div.s32 	%r4, %r2, %r68;
	mul.lo.s32 	%r72, %r4, %r68;
	sub.s32 	%r158, %r2, %r72;
	mul.lo.s32 	%r6, %r4, %r67;
	mul.lo.s32 	%r73, %r64, %r71;
	mul.lo.s32 	%r74, %r73, %r65;
	cvt.s64.s32 	%rd3, %r74;
	mul.lo.s32 	%r75, %r3, %r71;
	cvt.s64.s32 	%rd4, %r75;
	setp.ge.s32 	%p2, %r150, %r65;
	@%p2 bra 	$L__BB4_19;
	setp.gt.s32 	%p3, %r66, 0;
	mov.u32 	%r7, %ntid.x;
	@%p3 bra 	$L__BB4_3;
	bra.uni 	$L__BB4_18;
$L__BB4_3:
	add.s32 	%r80, %r6, 1;
	add.s32 	%r81, %r6, %r66;
	max.s32 	%r82, %r81, %r80;
	sub.s32 	%r83, %r82, %r6;
	and.b32  	%r8, %r83, 15;
	add.s32 	%r9, %r8, -1;
	and.b32  	%r10, %r83, 7;
	add.s32 	%r11, %r10, -1;
	sub.s32 	%r12, %r6, %r82;
	and.b32  	%r13, %r83, -16;
	and.b32  	%r14, %r83, 3;
$L__BB4_4:
	setp.gt.u32 	%p5, %r12, -16;
	mov.f32 	%f158, 0fFE967699;
	mov.u32 	%r153, %r6;
	@%p5 bra 	$L__BB4_7;
	mov.b32 	%r152, 0;
	mov.f32 	%f158, 0fFE967699;
	mov.u32 	%r153, %r6;
$L__BB4_6:
	.pragma "nounroll";
	mad.lo.s32 	%r85, %r153, %r65, %r150;
	cvt.s64.s32 	%rd7, %r85;
	add.s64 	%rd8, %rd7, %rd3;
	shl.b64 	%rd9, %rd8, 2;
	add.s64 	%rd10, %rd1, %rd9;
	ld.global.f32 	%f32, [%rd10];
	max.f32 	%f33, %f158, %f32;
	add.s32 	%r86, %r85, %r65;
	cvt.s64.s32 	%rd11, %r86;
	add.s64 	%rd12, %rd11, %rd3;
	shl.b64 	%rd13, %rd12, 2;
	add.s64 	%rd14, %rd1, %rd13;
	ld.global.f32 	%f34, [%rd14];
	max.f32 	%f35, %f33, %f34;
	add.s32 	%r87, %r86, %r65;
	cvt.s64.s32 	%rd15, %r87;
	add.s64 	%rd16, %rd15, %rd3;
	shl.b64 	%rd17, %rd16, 2;
	add.s64 	%rd18, %rd1, %rd17;
	ld.global.f32 	%f36, [%rd18];
	max.f32 	%f37, %f35, %f36;
	add.s32 	%r88, %r87, %r65;
	cvt.s64.s32 	%rd19, %r88;
	add.s64 	%rd20, %rd19, %rd3;
	shl.b64 	%rd21, %rd20, 2;
	add.s64 	%rd22, %rd1, %rd21;
	ld.global.f32 	%f38, [%rd22];
	max.f32 	%f39, %f37, %f38;
	add.s32 	%r89, %r88, %r65;
	cvt.s64.s32 	%rd23, %r89;
	add.s64 	%rd24, %rd23, %rd3;
	shl.b64 	%rd25, %rd24, 2;
	add.s64 	%rd26, %rd1, %rd25;
	ld.global.f32 	%f40, [%rd26];
	max.f32 	%f41, %f39, %f40;
	add.s32 	%r90, %r89, %r65;
	cvt.s64.s32 	%rd27, %r90;
	add.s64 	%rd28, %rd27, %rd3;
	shl.b64 	%rd29, %rd28, 2;
	add.s64 	%rd30, %rd1, %rd29;
	ld.global.f32 	%f42, [%rd30];
	max.f32 	%f43, %f41, %f42;
	add.s32 	%r91, %r90, %r65;
	cvt.s64.s32 	%rd31, %r91;
	add.s64 	%rd32, %rd31, %rd3;
	shl.b64 	%rd33, %rd32, 2;
	add.s64 	%rd34, %rd1, %rd33;
	ld.global.f32 	%f44, [%rd34];
	max.f32 	%f45, %f43, %f44;
	add.s32 	%r92, %r91, %r65;
	cvt.s64.s32 	%rd35, %r92;
	add.s64 	%rd36, %rd35, %rd3;
	shl.b64 	%rd37, %rd36, 2;
	add.s64 	%rd38, %rd1, %rd37;
	ld.global.f32 	%f46, [%rd38];
	max.f32 	%f47, %f45, %f46;
	add.s32 	%r93, %r92, %r65;
	cvt.s64.s32 	%rd39, %r93;
	add.s64 	%rd40, %rd39, %rd3;
	shl.b64 	%rd41, %rd40, 2;
	add.s64 	%rd42, %rd1, %rd41;
	ld.global.f32 	%f48, [%rd42];
	max.f32 	%f49, %f47, %f48;
	add.s32 	%r94, %r93, %r65;
	cvt.s64.s32 	%rd43, %r94;
	add.s64 	%rd44, %rd43, %rd3;
	shl.b64 	%rd45, %rd44, 2;
	add.s64 	%rd46, %rd1, %rd45;
	ld.global.f32 	%f50, [%rd46];
	max.f32 	%f51, %f49, %f50;
	add.s32 	%r95, %r94, %r65;
	cvt.s64.s32 	%rd47, %r95;
	add.s64 	%rd48, %rd47, %rd3;
	shl.b64 	%rd49, %rd48, 2;
	add.s64 	%rd50, %rd1, %rd49;
	ld.global.f32 	%f52, [%rd50];
	max.f32 	%f53, %f51, %f52;
	add.s32 	%r96, %r95, %r65;
	cvt.s64.s32 	%rd51, %r96;
	add.s64 	%rd52, %rd51, %rd3;
	shl.b64 	%rd53, %rd52, 2;
	add.s64 	%rd54, %rd1, %rd53;
	ld.global.f32 	%f54, [%rd54];
	max.f32 	%f55, %f53, %f54;
	add.s32 	%r97, %r96, %r65;
	cvt.s64.s32 	%rd55, %r97;
	add.s64 	%rd56, %rd55, %rd3;
	shl.b64 	%rd57, %rd56, 2;
	add.s64 	%rd58, %rd1, %rd57;
	ld.global.f32 	%f56, [%rd58];
	max.f32 	%f57, %f55, %f56;
	add.s32 	%r98, %r97, %r65;
	cvt.s64.s32 	%rd59, %r98;
	add.s64 	%rd60, %rd59, %rd3;
	shl.b64 	%rd61, %rd60, 2;
	add.s64 	%rd62, %rd1, %rd61;
	ld.global.f32 	%f58, [%rd62];
	max.f32 	%f59, %f57, %f58;
	add.s32 	%r99, %r98, %r65;
	cvt.s64.s32 	%rd63, %r99;
	add.s64 	%rd64, %rd63, %rd3;
	shl.b64 	%rd65, %rd64, 2;
	add.s64 	%rd66, %rd1, %rd65;
	ld.global.f32 	%f60, [%rd66];
	max.f32 	%f61, %f59, %f60;
	add.s32 	%r100, %r99, %r65;
	cvt.s64.s32 	%rd67, %r100;
	add.s64 	%rd68, %rd67, %rd3;
	shl.b64 	%rd69, %rd68, 2;
	add.s64 	%rd70, %rd1, %rd69;
	ld.global.f32 	%f62, [%rd70];
	max.f32 	%f158, %f61, %f62;
	add.s32 	%r153, %r153, 16;
	add.s32 	%r152, %r152, 16;
	setp.ne.s32 	%p6, %r152, %r13;
	@%p6 bra 	$L__BB4_6;
$L__BB4_7:
	setp.eq.s32 	%p7, %r8, 0;
	@%p7 bra 	$L__BB4_17;
	setp.lt.u32 	%p8, %r9, 7;
	@%p8 bra 	$L__BB4_10;
	mad.lo.s32 	%r101, %r153, %r65, %r150;
	cvt.s64.s32 	%rd71, %r101;
	add.s64 	%rd72, %rd71, %rd3;
	shl.b64 	%rd73, %rd72, 2;
	add.s64 	%rd74, %rd1, %rd73;
	ld.global.f32 	%f64, [%rd74];
	max.f32 	%f65, %f158, %f64;
	add.s32 	%r102, %r101, %r65;
	cvt.s64.s32 	%rd75, %r102;
	add.s64 	%rd76, %rd75, %rd3;
	shl.b64 	%rd77, %rd76, 2;
	add.s64 	%rd78, %rd1, %rd77;
	ld.global.f32 	%f66, [%rd78];
	max.f32 	%f67, %f65, %f66;
	add.s32 	%r103, %r102, %r65;
	cvt.s64.s32 	%rd79, %r103;
	add.s64 	%rd80, %rd79, %rd3;
	shl.b64 	%rd81, %rd80, 2;
	add.s64 	%rd82, %rd1, %rd81;
	ld.global.f32 	%f68, [%rd82];
	max.f32 	%f69, %f67, %f68;
	add.s32 	%r104, %r103, %r65;
	cvt.s64.s32 	%rd83, %r104;
	add.s64 	%rd84, %rd83, %rd3;
	shl.b64 	%rd85, %rd84, 2;
	add.s64 	%rd86, %rd1, %rd85;
	ld.global.f32 	%f70, [%rd86];
	max.f32 	%f71, %f69, %f70;
	add.s32 	%r105, %r104, %r65;
	cvt.s64.s32 	%rd87, %r105;
	add.s64 	%rd88, %rd87, %rd3;
	shl.b64 	%rd89, %rd88, 2;
	add.s64 	%rd90, %rd1, %rd89;
	ld.global.f32 	%f72, [%rd90];
	max.f32 	%f73, %f71, %f72;
	add.s32 	%r106, %r105, %r65;
	cvt.s64.s32 	%rd91, %r106;
	add.s64 	%rd92, %rd91, %rd3;
	shl.b64 	%rd93, %rd92, 2;
	add.s64 	%rd94, %rd1, %rd93;
	ld.global.f32 	%f74, [%rd94];
	max.f32 	%f75, %f73, %f74;
	add.s32 	%r107, %r106, %r65;
	cvt.s64.s32 	%rd95, %r107;
	add.s64 	%rd96, %rd95, %rd3;
	shl.b64 	%rd97, %rd96, 2;
	add.s64 	%rd98, %rd1, %rd97;
	ld.global.f32 	%f76, [%rd98];
	max.f32 	%f77, %f75, %f76;
	add.s32 	%r108, %r107, %r65;
	cvt.s64.s32 	%rd99, %r108;
	add.s64 	%rd100, %rd99, %rd3;
	shl.b64 	%rd101, %rd100, 2;
	add.s64 	%rd102, %rd1, %rd101;
	ld.global.f32 	%f78, [%rd102];
	max.f32 	%f158, %f77, %f78;
	add.s32 	%r153, %r153, 8;
$L__BB4_10:
	setp.eq.s32 	%p9, %r10, 0;
	@%p9 bra 	$L__BB4_17;
	setp.lt.u32 	%p10, %r11, 3;
	@%p10 bra 	$L__BB4_13;
	mad.lo.s32 	%r109, %r153, %r65, %r150;
	cvt.s64.s32 	%rd103, %r109;
	add.s64 	%rd104, %rd103, %rd3;
	shl.b64 	%rd105, %rd104, 2;
	add.s64 	%rd106, %rd1, %rd105;
	ld.global.f32 	%f80, [%rd106];
	max.f32 	%f81, %f158, %f80;
	add.s32 	%r110, %r109, %r65;
	cvt.s64.s32 	%rd107, %r110;
	add.s64 	%rd108, %rd107, %rd3;
	shl.b64 	%rd109, %rd108, 2;
	add.s64 	%rd110, %rd1, %rd109;
	ld.global.f32 	%f82, [%rd110];
	max.f32 	%f83, %f81, %f82;
	add.s32 	%r111, %r110, %r65;
	cvt.s64.s32 	%rd111, %r111;
	add.s64 	%rd112, %rd111, %rd3;
	shl.b64 	%rd113, %rd112, 2;
	add.s64 	%rd114, %rd1, %rd113;
	ld.global.f32 	%f84, [%rd114];
	max.f32 	%f85, %f83, %f84;
	add.s32 	%r112, %r111, %r65;
	cvt.s64.s32 	%rd115, %r112;
	add.s64 	%rd116, %rd115, %rd3;
	shl.b64 	%rd117, %rd116, 2;
	add.s64 	%rd118, %rd1, %rd117;
	ld.global.f32 	%f86, [%rd118];
	max.f32 	%f158, %f85, %f86;
	add.s32 	%r153, %r153, 4;
$L__BB4_13:
	setp.eq.s32 	%p11, %r14, 0;
	@%p11 bra 	$L__BB4_17;
	setp.eq.s32 	%p12, %r14, 1;
	mad.lo.s32 	%r25, %r153, %r65, %r150;
	cvt.s64.s32 	%rd119, %r25;
	add.s64 	%rd120, %rd119, %rd3;
	shl.b64 	%rd121, %rd120, 2;
	add.s64 	%rd122, %rd1, %rd121;
	ld.global.f32 	%f87, [%rd122];
	max.f32 	%f158, %f158, %f87;
	@%p12 bra 	$L__BB4_17;
	setp.eq.s32 	%p13, %r14, 2;
	add.s32 	%r26, %r25, %r65;
	cvt.s64.s32 	%rd123, %r26;
	add.s64 	%rd124, %rd123, %rd3;
	shl.b64 	%rd125, %rd124, 2;
	add.s64 	%rd126, %rd1, %rd125;
	ld.global.f32 	%f88, [%rd126];
	max.f32 	%f158, %f158, %f88;
	@%p13 bra 	$L__BB4_17;
	add.s32 	%r113, %r26, %r65;
	cvt.s64.s32 	%rd127, %r113;
	add.s64 	%rd128, %rd127, %rd3;
	shl.b64 	%rd129, %rd128, 2;
	add.s64 	%rd130, %rd1, %rd129;
	ld.global.f32 	%f89, [%rd130];
	max.f32 	%f158, %f158, %f89;
$L__BB4_17:
	shl.b32 	%r114, %r150, 2;
	mov.u32 	%r115, smem;
	add.s32 	%r116, %r115, %r114;
	st.shared.f32 	[%r116], %f158;
	add.s32 	%r150, %r150, %r7;
	setp.lt.s32 	%p14, %r150, %r65;
	@%p14 bra 	$L__BB4_4;
	bra.uni 	$L__BB4_19;
$L__BB4_18:
	shl.b32 	%r76, %r150, 2;
	mov.u32 	%r77, smem;
	add.s32 	%r78, %r77, %r76;
	mov.b32 	%r79, -23693671;
	st.shared.u32 	[%r78], %r79;
	add.s32 	%r150, %r150, %r7;
	setp.lt.s32 	%p4, %r150, %r65;
	@%p4 bra 	$L__BB4_18;
$L__BB4_19:
	bar.sync 	0;
	setp.lt.s32 	%p15, %r68, 0;
	@%p15 bra 	$L__BB4_37;
	setp.gt.s32 	%p16, %r66, 0;
	mul.lo.s32 	%r30, %r4, %r68;
	mov.u32 	%r31, %ntid.x;
	@%p16 bra 	$L__BB4_21;
	bra.uni 	$L__BB4_36;
$L__BB4_21:
	mul.lo.s32 	%r32, %r158, %r67;
	add.s32 	%r33, %r66, %r32;
	mul.lo.s32 	%r34, %r31, %r67;
	add.s32 	%r35, %r32, 1;
	neg.s32 	%r36, %r34;
	cvt.u16.u32 	%rs12, %r32;
	neg.s16 	%rs3, %rs12;
	cvt.u16.u32 	%rs2, %r36;
	neg.s32 	%r37, %r158;
	shl.b32 	%r38, %r67, 2;
	mov.b32 	%r157, 0;
	mov.b16 	%rs18, 0;
	mov.u16 	%rs19, %rs18;
$L__BB4_22:
	mad.lo.s16 	%rs13, %rs18, %rs2, %rs3;
	mul.lo.s32 	%r120, %r34, %r157;
	add.s32 	%r121, %r33, %r120;
	add.s32 	%r122, %r35, %r120;
	max.s32 	%r41, %r121, %r122;
	cvt.u16.u32 	%rs14, %r41;
	add.s16 	%rs7, %rs13, %rs14;
	mul.lo.s32 	%r123, %r157, %r36;
	sub.s32 	%r124, %r123, %r32;
	add.s32 	%r42, %r41, %r124;
	mul.lo.s32 	%r162, %r158, %r67;
	add.s32 	%r125, %r41, %r123;
	sub.s32 	%r126, %r32, %r125;
	setp.gt.u32 	%p18, %r126, -16;
	mov.f32 	%f166, 0fFE967699;
	@%p18 bra 	$L__BB4_25;
	and.b32  	%r127, %r42, -16;
	add.s32 	%r128, %r37, %r158;
	mul.lo.s32 	%r129, %r31, %r157;
	sub.s32 	%r130, %r128, %r129;
	mul.lo.s32 	%r131, %r67, %r130;
	sub.s32 	%r160, %r131, %r127;
	mov.u32 	%r132, smem;
	mad.lo.s32 	%r133, %r38, %r158, %r132;
	add.s32 	%r159, %r133, 32;
	mov.f32 	%f166, 0fFE967699;
$L__BB4_24:
	.pragma "nounroll";
	ld.shared.f32 	%f93, [%r159+-32];
	max.f32 	%f94, %f166, %f93;
	ld.shared.f32 	%f95, [%r159+-28];
	max.f32 	%f96, %f94, %f95;
	ld.shared.f32 	%f97, [%r159+-24];
	max.f32 	%f98, %f96, %f97;
	ld.shared.f32 	%f99, [%r159+-20];
	max.f32 	%f100, %f98, %f99;
	ld.shared.f32 	%f101, [%r159+-16];
	max.f32 	%f102, %f100, %f101;
	ld.shared.f32 	%f103, [%r159+-12];
	max.f32 	%f104, %f102, %f103;
	ld.shared.f32 	%f105, [%r159+-8];
	max.f32 	%f106, %f104, %f105;
	ld.shared.f32 	%f107, [%r159+-4];
	max.f32 	%f108, %f106, %f107;
	ld.shared.f32 	%f109, [%r159];
	max.f32 	%f110, %f108, %f109;
	ld.shared.f32 	%f111, [%r159+4];
	max.f32 	%f112, %f110, %f111;
	ld.shared.f32 	%f113, [%r159+8];
	max.f32 	%f114, %f112, %f113;
	ld.shared.f32 	%f115, [%r159+12];
	max.f32 	%f116, %f114, %f115;
	ld.shared.f32 	%f117, [%r159+16];
	max.f32 	%f118, %f116, %f117;
	ld.shared.f32 	%f119, [%r159+20];
	max.f32 	%f120, %f118, %f119;
	ld.shared.f32 	%f121, [%r159+24];
	max.f32 	%f122, %f120, %f121;
	ld.shared.f32 	%f123, [%r159+28];
	max.f32 	%f166, %f122, %f123;
	add.s32 	%r162, %r162, 16;
	add.s32 	%r160, %r160, 16;
	add.s32 	%r159, %r159, 64;
	setp.eq.s32 	%p19, %r160, 0;
	@%p19 bra 	$L__BB4_25;
	bra.uni 	$L__BB4_24;
$L__BB4_25:
	and.b32  	%r134, %r42, 15;
	setp.eq.s32 	%p20, %r134, 0;
	@%p20 bra 	$L__BB4_35;
	mad.lo.s16 	%rs16, %rs19, %rs2, %rs3;
	add.s16 	%rs17, %rs16, %rs14;
	cvt.u32.u16 	%r135, %rs17;
	and.b32  	%r53, %r135, 15;
	add.s32 	%r136, %r53, -1;
	setp.lt.u32 	%p21, %r136, 7;
	@%p21 bra 	$L__BB4_28;
	shl.b32 	%r137, %r162, 2;
	mov.u32 	%r138, smem;
	add.s32 	%r139, %r138, %r137;
	ld.shared.f32 	%f125, [%r139];
	max.f32 	%f126, %f166, %f125;
	ld.shared.f32 	%f127, [%r139+4];
	max.f32 	%f128, %f126, %f127;
	ld.shared.f32 	%f129, [%r139+8];
	max.f32 	%f130, %f128, %f129;
	ld.shared.f32 	%f131, [%r139+12];
	max.f32 	%f132, %f130, %f131;
	ld.shared.f32 	%f133, [%r139+16];
	max.f32 	%f134, %f132, %f133;
	ld.shared.f32 	%f135, [%r139+20];
	max.f32 	%f136, %f134, %f135;
	ld.shared.f32 	%f137, [%r139+24];
	max.f32 	%f138, %f136, %f137;
	ld.shared.f32 	%f139, [%r139+28];
	max.f32 	%f166, %f138, %f139;
	add.s32 	%r162, %r162, 8;
$L__BB4_28:
	and.b32  	%r140, %r53, 7;
	setp.eq.s32 	%p22, %r140, 0;
	@%p22 bra 	$L__BB4_35;
	cvt.u32.u16 	%r141, %rs7;
	and.b32  	%r142, %r141, 7;
	and.b32  	%r56, %r141, 3;
	add.s32 	%r143, %r142, -1;
	setp.lt.u32 	%p23, %r143, 3;
	@%p23 bra 	$L__BB4_31;
	shl.b32 	%r144, %r162, 2;
	mov.u32 	%r145, smem;
	add.s32 	%r146, %r145, %r144;
	ld.shared.f32 	%f141, [%r146];
	max.f32 	%f142, %f166, %f141;
	ld.shared.f32 	%f143, [%r146+4];
	max.f32 	%f144, %f142, %f143;
	ld.shared.f32 	%f145, [%r146+8];
	max.f32 	%f146, %f144, %f145;
	ld.shared.f32 	%f147, [%r146+12];
	max.f32 	%f166, %f146, %f147;
	add.s32 	%r162, %r162, 4;
$L__BB4_31:
	setp.eq.s32 	%p24, %r56, 0;
	@%p24 bra 	$L__BB4_35;
	shl.b32 	%r147, %r162, 2;
	mov.u32 	%r148, smem;
	add.s32 	%r59, %r148, %r147;
	ld.shared.f32 	%f148, [%r59];
	max.f32 	%f166, %f166, %f148;
	setp.eq.s32 	%p25, %r56, 1;
	@%p25 bra 	$L__BB4_35;
	ld.shared.f32 	%f149, [%r59+4];
	max.f32 	%f166, %f166, %f149;
	setp.eq.s32 	%p26, %r56, 2;
	@%p26 bra 	$L__BB4_35;
	ld.shared.f32 	%f150, [%r59+8];
	max.f32 	%f166, %f166, %f150;
$L__BB4_35:
	add.s32 	%r149, %r158, %r30;
	cvt.s64.s32 	%rd135, %r149;
	add.s64 	%rd136, %rd135, %rd4;
	shl.b64 	%rd137, %rd136, 2;
	add.s64 	%rd138, %rd2, %rd137;
	st.global.f32 	[%rd138], %f166;
	add.s32 	%r158, %r158, %r31;
	setp.lt.s32 	%p27, %r158, %r68;
	add.s32 	%r157, %r157, 1;
	add.s16 	%rs19, %rs19, 1;
	add.s16 	%rs18, %rs18, 1;
	@%p27 bra 	$L__BB4_22;
	bra.uni 	$L__BB4_37;
$L__BB4_36:
	add.s32 	%r117, %r158, %r30;
	cvt.s64.s32 	%rd131, %r117;
	add.s64 	%rd132, %rd131, %rd4;
	shl.b64 	%rd133, %rd132, 2;
	add.s64 	%rd134, %rd2, %rd133;
	mov.b32 	%r118, -23693671;
	st.global.u32 	[%rd134], %r118;
	add.s32 	%r158, %r158, %r31;
	setp.lt.s32 	%p17, %r158, %r68;
	@%p17 bra 	$L__BB4_36;
$L__BB4_37:
	ret;

}
	// .globl	_pad
.visible .entry _pad(
	.param .u64 .ptr .align 1 _pad_param_0,
	.param .u64 .ptr .align 1 _pad_param_1,
	.param .u32 _pad_param_2,
	.param .u32 _pad_param_3,
	.param .u32 _pad_param_4,
	.param .u32 _pad_param_5,
	.param .u32 _pad_param_6,
	.param .u32 _pad_param_7,
	.param .u32 _pad_param_8,
	.param .u32 _pad_param_9,
	.param .f32 _pad_param_10
)
{
	.reg .pred 	%p<11>;
	.reg .b32 	%r<25>;
	.reg .b32 	%f<3>;
	.reg .b64 	%rd<14>;

	ld.param.u64 	%rd2, [_pad_param_0];
	ld.param.u64 	%rd3, [_pad_param_1];
	ld.param.u32 	%r11, [_pad_param_2];
	ld.param.u32 	%r5, [_pad_param_3];
	ld.param.u32 	%r6, [_pad_param_4];
	ld.param.u32 	%r7, [_pad_param_5];
	ld.param.u32 	%r8, [_pad_param_6];
	ld.param.u32 	%r9, [_pad_param_7];
	ld.param.u32 	%r10, [_pad_param_9];
	ld.param.f32 	%f1, [_pad_param_10];
	cvta.to.global.u64 	%rd1, %rd3;
	mov.u32 	%r12, %ctaid.x;
	mov.u32 	%r13, %ntid.x;
	mov.u32 	%r14, %tid.x;
	mad.lo.s32 	%r1, %r12, %r13, %r14;
	setp.ge.s32 	%p1, %r1, %r11;
	@%p1 bra 	$L__BB5_4;
	add.s32 	%r15, %r7, %r6;
	add.s32 	%r16, %r15, %r8;
	div.s32 	%r17, %r1, %r10;
	mul.lo.s32 	%r18, %r17, %r10;
	sub.s32 	%r19, %r1, %r18;
	div.s32 	%r20, %r19, %r16;
	sub.s32 	%r2, %r20, %r9;
	mul.lo.s32 	%r21, %r20, %r16;
	sub.s32 	%r22, %r19, %r21;
	sub.s32 	%r3, %r22, %r7;
	mul.lo.s32 	%r23, %r6, %r5;
	mul.lo.s32 	%r4, %r23, %r17;
	setp.lt.s32 	%p2, %r3, 0;
	setp.le.s32 	%p3, %r6, %r3;
	or.pred  	%p4, %p2, %p3;
	setp.lt.s32 	%p5, %r2, 0;
	setp.le.s32 	%p6, %r5, %r2;
	or.pred  	%p7, %p5, %p6;
	or.pred  	%p9, %p4, %p7;
	not.pred 	%p10, %p9;
	@%p10 bra 	$L__BB5_3;
	mul.wide.s32 	%rd12, %r1, 4;
	add.s64 	%rd13, %rd1, %rd12;
	st.global.f32 	[%rd13], %f1;
	bra.uni 	$L__BB5_4;
$L__BB5_3:
	cvt.s64.s32 	%rd4, %r4;
	mad.lo.s32 	%r24, %r2, %r6, %r3;
	cvt.s64.s32 	%rd5, %r24;
	add.s64 	%rd6, %rd5, %rd4;
	cvta.to.global.u64 	%rd7, %rd2;
	shl.b64 	%rd8, %rd6, 2;
	add.s64 	%rd9, %rd7, %rd8;
	ld.global.f32 	%f2, [%rd9];
	mul.wide.s32 	%rd10, %r1, 4;
	add.s64 	%rd11, %rd1, %rd10;
	st.global.f32 	[%rd11], %f2;
$L__BB5_4:
	ret;

}


// ===== COMPILED SASS (sm_100) =====

	.target	sm_100

	.elftype	@"ET_EXEC"


//--------------------- .note.nv.tkinfo           --------------------------
	.section	.note.nv.tkinfo,"",@"SHT_NOTE"
	.sectionflags	@"SHF_NOTE_NV_TKINFO"
	.tkinfo
        /*0018*/ 	.word	0x00000002
        /*0030*/ 	.string	""
        /*0030*/ 	.string	"ptxas"
        /*0030*/ 	.string	"Cuda compilation tools, release 13.0, V13.0.88"
        /*0030*/ 	.string	"Build cuda_13.0.r13.0/compiler.36424714_0"
        /*0030*/ 	.string	"-arch sm_100 -m 64 "



//--------------------- .note.nv.cuinfo           --------------------------
	.section	.note.nv.cuinfo,"",@"SHT_NOTE"
	.sectionflags	@"SHF_NOTE_NV_CUINFO"
        /*0018*/ 	.short	0x0002
        /*001a*/ 	.short	0x0064
        /*001c*/ 	.short	0x0082
	.zero		2


//--------------------- .nv.info                  --------------------------
	.section	.nv.info,"",@"SHT_CUDA_INFO"
	.align	4


	//----- nvinfo : EIATTR_REGCOUNT
	.align		4
        /*0000*/ 	.byte	0x04, 0x2f
        /*0002*/ 	.short	(.L_1 - .L_0)
	.align		4
.L_0:
        /*0004*/ 	.word	index@(_leaky_relu)
        /*0008*/ 	.word	0x0000000c


	//----- nvinfo : EIATTR_FRAME_SIZE
	.align		4
.L_1:
        /*000c*/ 	.byte	0x04, 0x11
        /*000e*/ 	.short	(.L_3 - .L_2)
	.align		4
.L_2:
        /*0010*/ 	.word	index@(_leaky_relu)
        /*0014*/ 	.word	0x00000000


	//----- nvinfo : EIATTR_REGCOUNT
	.align		4
.L_3:
        /*0018*/ 	.byte	0x04, 0x2f
        /*001a*/ 	.short	(.L_5 - .L_4)
	.align		4
.L_4:
        /*001c*/ 	.word	index@(_batch_norm)
        /*0020*/ 	.word	0x00000012


	//----- nvinfo : EIATTR_FRAME_SIZE
	.align		4
.L_5:
        /*0024*/ 	.byte	0x04, 0x11
        /*0026*/ 	.short	(.L_7 - .L_6)
	.align		4
.L_6:
        /*0028*/ 	.word	index@($__internal_1_$__cuda_sm3x_div_rn_noftz_f32_slowpath)
        /*002c*/ 	.word	0x00000000


	//----- nvinfo : EIATTR_FRAME_SIZE
	.align		4
.L_7:
        /*0030*/ 	.byte	0x04, 0x11
        /*0032*/ 	.short	(.L_9 - .L_8)
	.align		4
.L_8:
        /*0034*/ 	.word	index@($__internal_0_$__cuda_sm20_sqrt_rd_f32_slowpath)
        /*0038*/ 	.word	0x00000000


	//----- nvinfo : EIATTR_FRAME_SIZE
	.align		4
.L_9:
        /*003c*/ 	.byte	0x04, 0x11
        /*003e*/ 	.short	(.L_11 - .L_10)
	.align		4
.L_10:
        /*0040*/ 	.word	index@(_batch_norm)
        /*0044*/ 	.word	0x00000000


	//----- nvinfo : EIATTR_REGCOUNT
	.align		4
.L_11:
        /*0048*/ 	.byte	0x04, 0x2f
        /*004a*/ 	.short	(.L_13 - .L_12)
	.align		4
.L_12:
        /*004c*/ 	.word	index@(_conv2d)
        /*0050*/ 	.word	0x00000030


	//----- nvinfo : EIATTR_FRAME_SIZE
	.align		4
.L_13:
        /*0054*/ 	.byte	0x04, 0x11
        /*0056*/ 	.short	(.L_15 - .L_14)
	.align		4
.L_14:
        /*0058*/ 	.word	index@(_conv2d)
        /*005c*/ 	.word	0x00000000


	//----- nvinfo : EIATTR_REGCOUNT
	.align		4
.L_15:
        /*0060*/ 	.byte	0x04, 0x2f
        /*0062*/ 	.short	(.L_17 - .L_16)
	.align		4
.L_16:
        /*0064*/ 	.word	index@(_max_pool2d_naive)
        /*0068*/ 	.word	0x0000001e


	//----- nvinfo : EIATTR_FRAME_SIZE
	.align		4
.L_17:
        /*006c*/ 	.byte	0x04, 0x11
        /*006e*/ 	.short	(.L_19 - .L_18)
	.align		4
.L_18:
        /*0070*/ 	.word	index@(_max_pool2d_naive)
        /*0074*/ 	.word	0x00000000


	//----- nvinfo : EIATTR_REGCOUNT
	.align		4
.L_19:
        /*0078*/ 	.byte	0x04, 0x2f
        /*007a*/ 	.short	(.L_21 - .L_20)
	.align		4
.L_20:
        /*007c*/ 	.word	index@(_max_pool2d_1d)
        /*0080*/ 	.word	0x00000020


	//----- nvinfo : EIATTR_FRAME_SIZE
	.align		4
.L_21:
        /*0084*/ 	.byte	0x04, 0x11
        /*0086*/ 	.short	(.L_23 - .L_22)
	.align		4
.L_22:
        /*0088*/ 	.word	index@(_max_pool2d_1d)
        /*008c*/ 	.word	0x00000000


	//----- nvinfo : EIATTR_REGCOUNT
	.align		4
.L_23:
        /*0090*/ 	.byte	0x04, 0x2f
        /*0092*/ 	.short	(.L_25 - .L_24)
	.align		4
.L_24:
        /*0094*/ 	.word	index@(_pad)
        /*0098*/ 	.word	0x00000010


	//----- nvinfo : EIATTR_FRAME_SIZE
	.align		4
.L_25:
        /*009c*/ 	.byte	0x04, 0x11
        /*009e*/ 	.short	(.L_27 - .L_26)
	.align		4
.L_26:
        /*00a0*/ 	.word	index@(_pad)
        /*00a4*/ 	.word	0x00000000


	//----- nvinfo : EIATTR_MIN_STACK_SIZE
	.align		4
.L_27:
        /*00a8*/ 	.byte	0x04, 0x12
        /*00aa*/ 	.short	(.L_29 - .L_28)
	.align		4
.L_28:
        /*00ac*/ 	.word	index@(_pad)
        /*00b0*/ 	.word	0x00000000


	//----- nvinfo : EIATTR_MIN_STACK_SIZE
	.align		4
.L_29:
        /*00b4*/ 	.byte	0x04, 0x12
        /*00b6*/ 	.short	(.L_31 - .L_30)
	.align		4
.L_30:
        /*00b8*/ 	.word	index@(_max_pool2d_1d)
        /*00bc*/ 	.word	0x00000000


	//----- nvinfo : EIATTR_MIN_STACK_SIZE
	.align		4
.L_31:
        /*00c0*/ 	.byte	0x04, 0x12
        /*00c2*/ 	.short	(.L_33 - .L_32)
	.align		4
.L_32:
        /*00c4*/ 	.word	index@(_max_pool2d_naive)
        /*00c8*/ 	.word	0x00000000


	//----- nvinfo : EIATTR_MIN_STACK_SIZE
	.align		4
.L_33:
        /*00cc*/ 	.byte	0x04, 0x12
        /*00ce*/ 	.short	(.L_35 - .L_34)
	.align		4
.L_34:
        /*00d0*/ 	.word	index@(_conv2d)
        /*00d4*/ 	.word	0x00000000


	//----- nvinfo : EIATTR_MIN_STACK_SIZE
	.align		4
.L_35:
        /*00d8*/ 	.byte	0x04, 0x12
        /*00da*/ 	.short	(.L_37 - .L_36)
	.align		4
.L_36:
        /*00dc*/ 	.word	index@(_batch_norm)
        /*00e0*/ 	.word	0x00000000


	//----- nvinfo : EIATTR_MIN_STACK_SIZE
	.align		4
.L_37:
        /*00e4*/ 	.byte	0x04, 0x12
        /*00e6*/ 	.short	(.L_39 - .L_38)
	.align		4
.L_38:
        /*00e8*/ 	.word	index@(_leaky_relu)
        /*00ec*/ 	.word	0x00000000
.L_39:


//--------------------- .nv.compat                --------------------------
	.section	.nv.compat,"",@"SHT_CUDA_COMPAT_INFO"
	.align	4
        /*0000*/ 	.byte	0x02, 0x09, 0x00, 0x00, 0x02, 0x02, 0x01, 0x00, 0x02, 0x05, 0x05, 0x00, 0x03, 0x07, 0x01, 0x01
        /*0010*/ 	.byte	0x02, 0x03, 0x00, 0x00, 0x02, 0x06, 0x01, 0x00, 0x04, 0x0b, 0x08, 0x00, 0x01, 0x00, 0x00, 0x00
        /*0020*/ 	.byte	0x00, 0x00, 0x00, 0x00


//--------------------- .nv.info._pad             --------------------------
	.section	.nv.info._pad,"",@"SHT_CUDA_INFO"
	.sectionflags	@""
	.align	4


	//----- nvinfo : EIATTR_CUDA_API_VERSION
	.align		4
        /*0000*/ 	.byte	0x04, 0x37
        /*0002*/ 	.short	(.L_41 - .L_40)
.L_40:
        /*0004*/ 	.word	0x00000082


	//----- nvinfo : EIATTR_KPARAM_INFO
	.align		4
.L_41:
        /*0008*/ 	.byte	0x04, 0x17
        /*000a*/ 	.short	(.L_43 - .L_42)
.L_42:
        /*000c*/ 	.word	0x00000000
        /*0010*/ 	.short	0x000a
        /*0012*/ 	.short	0x0030
        /*0014*/ 	.byte	0x00, 0xf0, 0x11, 0x00


	//----- nvinfo : EIATTR_KPARAM_INFO
	.align		4
.L_43:
        /*0018*/ 	.byte	0x04, 0x17
        /*001a*/ 	.short	(.L_45 - .L_44)
.L_44:
        /*001c*/ 	.word	0x00000000
        /*0020*/ 	.short	0x0009
        /*0022*/ 	.short	0x002c
        /*0024*/ 	.byte	0x00, 0xf0, 0x11, 0x00


	//----- nvinfo : EIATTR_KPARAM_INFO
	.align		4
.L_45:
        /*0028*/ 	.byte	0x04, 0x17
        /*002a*/ 	.short	(.L_47 - .L_46)
.L_46:
        /*002c*/ 	.word	0x00000000
        /*0030*/ 	.short	0x0008
        /*0032*/ 	.short	0x0028
        /*0034*/ 	.byte	0x00, 0xf0, 0x11, 0x00


	//----- nvinfo : EIATTR_KPARAM_INFO
	.align		4
.L_47:
        /*0038*/ 	.byte	0x04, 0x17
        /*003a*/ 	.short	(.L_49 - .L_48)
.L_48:
        /*003c*/ 	.word	0x00000000
        /*0040*/ 	.short	0x0007
        /*0042*/ 	.short	0x0024
        /*0044*/ 	.byte	0x00, 0xf0, 0x11, 0x00


	//----- nvinfo : EIATTR_KPARAM_INFO
	.align		4
.L_49:
        /*0048*/ 	.byte	0x04, 0x17
        /*004a*/ 	.short	(.L_51 - .L_50)
.L_50:
        /*004c*/ 	.word	0x00000000
        /*0050*/ 	.short	0x0006
        /*0052*/ 	.short	0x0020
        /*0054*/ 	.byte	0x00, 0xf0, 0x11, 0x00


	//----- nvinfo : EIATTR_KPARAM_INFO
	.align		4
.L_51:
        /*0058*/ 	.byte	0x04, 0x17
        /*005a*/ 	.short	(.L_53 - .L_52)
.L_52:
        /*005c*/ 	.word	0x00000000
        /*0060*/ 	.short	0x0005
        /*0062*/ 	.short	0x001c
        /*0064*/ 	.byte	0x00, 0xf0, 0x11, 0x00


	//----- nvinfo : EIATTR_KPARAM_INFO
	.align		4
.L_53:
        /*0068*/ 	.byte	0x04, 0x17
        /*006a*/ 	.short	(.L_55 - .L_54)
.L_54:
        /*006c*/ 	.word	0x00000000
        /*0070*/ 	.short	0x0004
        /*0072*/ 	.short	0x0018
        /*0074*/ 	.byte	0x00, 0xf0, 0x11, 0x00


	//----- nvinfo : EIATTR_KPARAM_INFO
	.align		4
.L_55:
        /*0078*/ 	.byte	0x04, 0x17
        /*007a*/ 	.short	(.L_57 - .L_56)
.L_56:
        /*007c*/ 	.word	0x00000000
        /*0080*/ 	.short	0x0003
        /*0082*/ 	.short	0x0014
        /*0084*/ 	.byte	0x00, 0xf0, 0x11, 0x00


	//----- nvinfo : EIATTR_KPARAM_INFO
	.align		4
.L_57:
        /*0088*/ 	.byte	0x04, 0x17
        /*008a*/ 	.short	(.L_59 - .L_58)
.L_58:
        /*008c*/ 	.word	0x00000000
        /*0090*/ 	.short	0x0002
        /*0092*/ 	.short	0x0010
        /*0094*/ 	.byte	0x00, 0xf0, 0x11, 0x00


	//----- nvinfo : EIATTR_KPARAM_INFO
	.align		4
.L_59:
        /*0098*/ 	.byte	0x04, 0x17
        /*009a*/ 	.short	(.L_61 - .L_60)
.L_60:
        /*009c*/ 	.word	0x00000000
        /*00a0*/ 	.short	0x0001
        /*00a2*/ 	.short	0x0008
        /*00a4*/ 	.byte	0x00, 0xf5, 0x21, 0x00


	//----- nvinfo : EIATTR_KPARAM_INFO
	.align		4
.L_61:
        /*00a8*/ 	.byte	0x04, 0x17
        /*00aa*/ 	.short	(.L_63 - .L_62)
.L_62:
        /*00ac*/ 	.word	0x00000000
        /*00b0*/ 	.short	0x0000
        /*00b2*/ 	.short	0x0000
        /*00b4*/ 	.byte	0x00, 0xf5, 0x21, 0x00


	//----- nvinfo : EIATTR_SPARSE_MMA_MASK
	.align		4
.L_63:
        /*00b8*/ 	.byte	0x03, 0x50
        /*00ba*/ 	.short	0x0000


	//----- nvinfo : EIATTR_MAXREG_COUNT
	.align		4
        /*00bc*/ 	.byte	0x03, 0x1b
        /*00be*/ 	.short	0x00ff


	//----- nvinfo : EIATTR_MERCURY_ISA_VERSION
	.align		4
        /*00c0*/ 	.byte	0x03, 0x5f
        /*00c2*/ 	.short	0x0101


	//----- nvinfo : EIATTR_VRC_CTA_INIT_COUNT
	.align		4
        /*00c4*/ 	.byte	0x02, 0x4a
	.zero		1
	.zero		1


	//----- nvinfo : EIATTR_EXIT_INSTR_OFFSETS
	.align		4
        /*00c8*/ 	.byte	0x04, 0x1c
        /*00ca*/ 	.short	(.L_65 - .L_64)


	//   ....[0]....
.L_64:
        /*00cc*/ 	.word	0x00000070


	//   ....[1]....
        /*00d0*/ 	.word	0x00000510


	//   ....[2]....
        /*00d4*/ 	.word	0x000005e0


	//----- nvinfo : EIATTR_CBANK_PARAM_SIZE
	.align		4
.L_65:
        /*00d8*/ 	.byte	0x03, 0x19
        /*00da*/ 	.short	0x0034


	//----- nvinfo : EIATTR_PARAM_CBANK
	.align		4
        /*00dc*/ 	.byte	0x04, 0x0a
        /*00de*/ 	.short	(.L_67 - .L_66)
	.align		4
.L_66:
        /*00e0*/ 	.word	index@(.nv.constant0._pad)
        /*00e4*/ 	.short	0x0380
        /*00e6*/ 	.short	0x0034


	//----- nvinfo : EIATTR_SW_WAR
	.align		4
.L_67:
        /*00e8*/ 	.byte	0x04, 0x36
        /*00ea*/ 	.short	(.L_69 - .L_68)
.L_68:
        /*00ec*/ 	.word	0x00000008
.L_69:


//--------------------- .nv.info._max_pool2d_1d   --------------------------
	.section	.nv.info._max_pool2d_1d,"",@"SHT_CUDA_INFO"
	.sectionflags	@""
	.align	4


	//----- nvinfo : EIATTR_CUDA_API_VERSION
	.align		4
        /*0000*/ 	.byte	0x04, 0x37
        /*0002*/ 	.short	(.L_71 - .L_70)
.L_70:
        /*0004*/ 	.word	0x00000082


	//----- nvinfo : EIATTR_KPARAM_INFO
	.align		4
.L_71:
        /*0008*/ 	.byte	0x04, 0x17
        /*000a*/ 	.short	(.L_73 - .L_72)
.L_72:
        /*000c*/ 	.word	0x00000000
        /*0010*/ 	.short	0x0007
        /*0012*/ 	.short	0x0024
        /*0014*/ 	.byte	0x00, 0xf0, 0x11, 0x00


	//----- nvinfo : EIATTR_KPARAM_INFO
	.align		4
.L_73:
        /*0018*/ 	.byte	0x04, 0x17
        /*001a*/ 	.short	(.L_75 - .L_74)
.L_74:
        /*001c*/ 	.word	0x00000000
        /*0020*/ 	.short	0x0006
        /*0022*/ 	.short	0x0020
        /*0024*/ 	.byte	0x00, 0xf0, 0x11, 0x00


	//----- nvinfo : EIATTR_KPARAM_INFO
	.align		4
.L_75:
        /*0028*/ 	.byte	0x04, 0x17
        /*002a*/ 	.short	(.L_77 - .L_76)
.L_76:
        /*002c*/ 	.word	0x00000000
        /*0030*/ 	.short	0x0005
        /*0032*/ 	.short	0x0018
        /*0034*/ 	.byte	0x00, 0xf5, 0x21, 0x00


	//----- nvinfo : EIATTR_KPARAM_INFO
	.align		4
.L_77:
        /*0038*/ 	.byte	0x04, 0x17
        /*003a*/ 	.short	(.L_79 - .L_78)
.L_78:
        /*003c*/ 	.word	0x00000000
        /*0040*/ 	.short	0x0004
        /*0042*/ 	.short	0x0014
        /*0044*/ 	.byte	0x00, 0xf0, 0x11, 0x00


	//----- nvinfo : EIATTR_KPARAM_INFO
	.align		4
.L_79:
        /*0048*/ 	.byte	0x04, 0x17
        /*004a*/ 	.short	(.L_81 - .L_80)
.L_80:
        /*004c*/ 	.word	0x00000000
        /*0050*/ 	.short	0x0003
        /*0052*/ 	.short	0x0010
        /*0054*/ 	.byte	0x00, 0xf0, 0x11, 0x00


	//----- nvinfo : EIATTR_KPARAM_INFO
	.align		4
.L_81:
        /*0058*/ 	.byte	0x04, 0x17
        /*005a*/ 	.short	(.L_83 - .L_82)
.L_82:
        /*005c*/ 	.word	0x00000000
        /*0060*/ 	.short	0x0002
        /*0062*/ 	.short	0x000c
        /*0064*/ 	.byte	0x00, 0xf0, 0x11, 0x00


	//----- nvinfo : EIATTR_KPARAM_INFO
	.align		4
.L_83:
        /*0068*/ 	.byte	0x04, 0x17
        /*006a*/ 	.short	(.L_85 - .L_84)
.L_84:
        /*006c*/ 	.word	0x00000000
        /*0070*/ 	.short	0x0001
        /*0072*/ 	.short	0x0008
        /*0074*/ 	.byte	0x00, 0xf0, 0x11, 0x00


	//----- nvinfo : EIATTR_KPARAM_INFO
	.align		4
.L_85:
        /*0078*/ 	.byte	0x04, 0x17
        /*007a*/ 	.short	(.L_87 - .L_86)
.L_86:
        /*007c*/ 	.word	0x00000000
        /*0080*/ 	.short	0x0000
        /*0082*/ 	.short	0x0000
        /*0084*/ 	.byte	0x00, 0xf5, 0x21, 0x00


	//----- nvinfo : EIATTR_SPARSE_MMA_MASK
	.align		4
.L_87:
        /*0088*/ 	.byte	0x03, 0x50
        /*008a*/ 	.short	0x0000


	//----- nvinfo : EIATTR_MAXREG_COUNT
	.align		4
        /*008c*/ 	.byte	0x03, 0x1b
        /*008e*/ 	.short	0x00ff


	//----- nvinfo : EIATTR_NUM_BARRIERS
	.align		4
        /*0090*/ 	.byte	0x02, 0x4c
        /*0092*/ 	.byte	0x01
	.zero		1


	//----- nvinfo : EIATTR_MERCURY_ISA_VERSION
	.align		4
        /*0094*/ 	.byte	0x03, 0x5f
        /*0096*/ 	.short	0x0101


	//----- nvinfo : EIATTR_VRC_CTA_INIT_COUNT
	.align		4
        /*0098*/ 	.byte	0x02, 0x4a
	.zero		1
	.zero		1


	//----- nvinfo : EIATTR_EXIT_INSTR_OFFSETS
	.align		4
        /*009c*/ 	.byte	0x04, 0x1c
        /*009e*/ 	.short	(.L_89 - .L_88)


	//   ....[0]....
.L_88:
        /*00a0*/ 	.word	0x00000070


	//   ....[1]....
        /*00a4*/ 	.word	0x000014a0


	//   ....[2]....
        /*00a8*/ 	.word	0x000015a0


	//   ....[3]....
        /*00ac*/ 	.word	0x00001f70


	//----- nvinfo : EIATTR_CRS_STACK_SIZE
	.align		4
.L_89:
        /*00b0*/ 	.byte	0x04, 0x1e
        /*00b2*/ 	.short	(.L_91 - .L_90)
.L_90:
        /*00b4*/ 	.word	0x00000000


	//----- nvinfo : EIATTR_CBANK_PARAM_SIZE
	.align		4
.L_91:
        /*00b8*/ 	.byte	0x03, 0x19
        /*00ba*/ 	.short	0x0028


	//----- nvinfo : EIATTR_PARAM_CBANK
	.align		4
        /*00bc*/ 	.byte	0x04, 0x0a
        /*00be*/ 	.short	(.L_93 - .L_92)
	.align		4
.L_92:
        /*00c0*/ 	.word	index@(.nv.constant0._max_pool2d_1d)
        /*00c4*/ 	.short	0x0380
        /*00c6*/ 	.short	0x0028


	//----- nvinfo : EIATTR_SW_WAR
	.align		4
.L_93:
        /*00c8*/ 	.byte	0x04, 0x36
        /*00ca*/ 	.short	(.L_95 - .L_94)
.L_94:
        /*00cc*/ 	.word	0x00000008
.L_95:


//--------------------- .nv.info._max_pool2d_naive --------------------------
	.section	.nv.info._max_pool2d_naive,"",@"SHT_CUDA_INFO"
	.sectionflags	@""
	.align	4


	//----- nvinfo : EIATTR_CUDA_API_VERSION
	.align		4
        /*0000*/ 	.byte	0x04, 0x37
        /*0002*/ 	.short	(.L_97 - .L_96)
.L_96:
        /*0004*/ 	.word	0x00000082


	//----- nvinfo : EIATTR_KPARAM_INFO
	.align		4
.L_97:
        /*0008*/ 	.byte	0x04, 0x17
        /*000a*/ 	.short	(.L_99 - .L_98)
.L_98:
        /*000c*/ 	.word	0x00000000
        /*0010*/ 	.short	0x0007
        /*0012*/ 	.short	0x0024
        /*0014*/ 	.byte	0x00, 0xf0, 0x11, 0x00


	//----- nvinfo : EIATTR_KPARAM_INFO
	.align		4
.L_99:
        /*0018*/ 	.byte	0x04, 0x17
        /*001a*/ 	.short	(.L_101 - .L_100)
.L_100:
        /*001c*/ 	.word	0x00000000
        /*0020*/ 	.short	0x0006
        /*0022*/ 	.short	0x0020
        /*0024*/ 	.byte	0x00, 0xf0, 0x11, 0x00


	//----- nvinfo : EIATTR_KPARAM_INFO
	.align		4
.L_101:
        /*0028*/ 	.byte	0x04, 0x17
        /*002a*/ 	.short	(.L_103 - .L_102)
.L_102:
        /*002c*/ 	.word	0x00000000
        /*0030*/ 	.short	0x0005
        /*0032*/ 	.short	0x0018
        /*0034*/ 	.byte	0x00, 0xf5, 0x21, 0x00


	//----- nvinfo : EIATTR_KPARAM_INFO
	.align		4
.L_103:
        /*0038*/ 	.byte	0x04, 0x17
        /*003a*/ 	.short	(.L_105 - .L_104)
.L_104:
        /*003c*/ 	.word	0x00000000
        /*0040*/ 	.short	0x0004
        /*0042*/ 	.short	0x0014
        /*0044*/ 	.byte	0x00, 0xf0, 0x11, 0x00


	//----- nvinfo : EIATTR_KPARAM_INFO
	.align		4
.L_105:
        /*0048*/ 	.byte	0x04, 0x17
        /*004a*/ 	.short	(.L_107 - .L_106)
.L_106:
        /*004c*/ 	.word	0x00000000
        /*0050*/ 	.short	0x0003
        /*0052*/ 	.short	0x0010
        /*0054*/ 	.byte	0x00, 0xf0, 0x11, 0x00


	//----- nvinfo : EIATTR_KPARAM_INFO
	.align		4
.L_107:
        /*0058*/ 	.byte	0x04, 0x17
        /*005a*/ 	.short	(.L_109 - .L_108)
.L_108:
        /*005c*/ 	.word	0x00000000
        /*0060*/ 	.short	0x0002
        /*0062*/ 	.short	0x000c
        /*0064*/ 	.byte	0x00, 0xf0, 0x11, 0x00


	//----- nvinfo : EIATTR_KPARAM_INFO
	.align		4
.L_109:
        /*0068*/ 	.byte	0x04, 0x17
        /*006a*/ 	.short	(.L_111 - .L_110)
.L_110:
        /*006c*/ 	.word	0x00000000
        /*0070*/ 	.short	0x0001
        /*0072*/ 	.short	0x0008
        /*0074*/ 	.byte	0x00, 0xf0, 0x11, 0x00


	//----- nvinfo : EIATTR_KPARAM_INFO
	.align		4
.L_111:
        /*0078*/ 	.byte	0x04, 0x17
        /*007a*/ 	.short	(.L_113 - .L_112)
.L_112:
        /*007c*/ 	.word	0x00000000
        /*0080*/ 	.short	0x0000
        /*0082*/ 	.short	0x0000
        /*0084*/ 	.byte	0x00, 0xf5, 0x21, 0x00


	//----- nvinfo : EIATTR_SPARSE_MMA_MASK
	.align		4
.L_113:
        /*0088*/ 	.byte	0x03, 0x50
        /*008a*/ 	.short	0x0000


	//----- nvinfo : EIATTR_MAXREG_COUNT
	.align		4
        /*008c*/ 	.byte	0x03, 0x1b
        /*008e*/ 	.short	0x00ff


	//----- nvinfo : EIATTR_MERCURY_ISA_VERSION
	.align		4
        /*0090*/ 	.byte	0x03, 0x5f
        /*0092*/ 	.short	0x0101


	//----- nvinfo : EIATTR_VRC_CTA_INIT_COUNT
	.align		4
        /*0094*/ 	.byte	0x02, 0x4a
	.zero		1
	.zero		1


	//----- nvinfo : EIATTR_EXIT_INSTR_OFFSETS
	.align		4
        /*0098*/ 	.byte	0x04, 0x1c
        /*009a*/ 	.short	(.L_115 - .L_114)


	//   ....[0]....
.L_114:
        /*009c*/ 	.word	0x00000080


	//   ....[1]....
        /*00a0*/ 	.word	0x00000ab0


	//----- nvinfo : EIATTR_CRS_STACK_SIZE
	.align		4
.L_115:
        /*00a4*/ 	.byte	0x04, 0x1e
        /*00a6*/ 	.short	(.L_117 - .L_116)
.L_116:
        /*00a8*/ 	.word	0x00000000


	//----- nvinfo : EIATTR_CBANK_PARAM_SIZE
	.align		4
.L_117:
        /*00ac*/ 	.byte	0x03, 0x19
        /*00ae*/ 	.short	0x0028


	//----- nvinfo : EIATTR_PARAM_CBANK
	.align		4
        /*00b0*/ 	.byte	0x04, 0x0a
        /*00b2*/ 	.short	(.L_119 - .L_118)
	.align		4
.L_118:
        /*00b4*/ 	.word	index@(.nv.constant0._max_pool2d_naive)
        /*00b8*/ 	.short	0x0380
        /*00ba*/ 	.short	0x0028


	//----- nvinfo : EIATTR_SW_WAR
	.align		4
.L_119:
        /*00bc*/ 	.byte	0x04, 0x36
        /*00be*/ 	.short	(.L_121 - .L_120)
.L_120:
        /*00c0*/ 	.word	0x00000008
.L_121:


//--------------------- .nv.info._conv2d          --------------------------
	.section	.nv.info._conv2d,"",@"SHT_CUDA_INFO"
	.sectionflags	@""
	.align	4


	//----- nvinfo : EIATTR_CUDA_API_VERSION
	.align		4
        /*0000*/ 	.byte	0x04, 0x37
        /*0002*/ 	.short	(.L_123 - .L_122)
.L_122:
        /*0004*/ 	.word	0x00000082


	//----- nvinfo : EIATTR_KPARAM_INFO
	.align		4
.L_123:
        /*0008*/ 	.byte	0x04, 0x17
        /*000a*/ 	.short	(.L_125 - .L_124)
.L_124:
        /*000c*/ 	.word	0x00000000
        /*0010*/ 	.short	0x000d
        /*0012*/ 	.short	0x0048
        /*0014*/ 	.byte	0x00, 0xf5, 0x21, 0x00


	//----- nvinfo : EIATTR_KPARAM_INFO
	.align		4
.L_125:
        /*0018*/ 	.byte	0x04, 0x17
        /*001a*/ 	.short	(.L_127 - .L_126)
.L_126:
        /*001c*/ 	.word	0x00000000
        /*0020*/ 	.short	0x000c
        /*0022*/ 	.short	0x0044
        /*0024*/ 	.byte	0x00, 0xf0, 0x11, 0x00


	//----- nvinfo : EIATTR_KPARAM_INFO
	.align		4
.L_127:
        /*0028*/ 	.byte	0x04, 0x17
        /*002a*/ 	.short	(.L_129 - .L_128)
.L_128:
        /*002c*/ 	.word	0x00000000
        /*0030*/ 	.short	0x000b
        /*0032*/ 	.short	0x0040
        /*0034*/ 	.byte	0x00, 0xf0, 0x11, 0x00


	//----- nvinfo : EIATTR_KPARAM_INFO
	.align		4
.L_129:
        /*0038*/ 	.byte	0x04, 0x17
        /*003a*/ 	.short	(.L_131 - .L_130)
.L_130:
        /*003c*/ 	.word	0x00000000
        /*0040*/ 	.short	0x000a
        /*0042*/ 	.short	0x003c
        /*0044*/ 	.byte	0x00, 0xf0, 0x11, 0x00


	//----- nvinfo : EIATTR_KPARAM_INFO
	.align		4
.L_131:
        /*0048*/ 	.byte	0x04, 0x17
        /*004a*/ 	.short	(.L_133 - .L_132)
.L_132:
        /*004c*/ 	.word	0x00000000
        /*0050*/ 	.short	0x0009
        /*0052*/ 	.short	0x0038
        /*0054*/ 	.byte	0x00, 0xf0, 0x11, 0x00


	//----- nvinfo : EIATTR_KPARAM_INFO
	.align		4
.L_133:
        /*0058*/ 	.byte	0x04, 0x17
        /*005a*/ 	.short	(.L_135 - .L_134)
.L_134:
        /*005c*/ 	.word	0x00000000
        /*0060*/ 	.short	0x0008
        /*0062*/ 	.short	0x0034
        /*0064*/ 	.byte	0x00, 0xf0, 0x11, 0x00


	//----- nvinfo : EIATTR_KPARAM_INFO
	.align		4
.L_135:
        /*0068*/ 	.byte	0x04, 0x17
        /*006a*/ 	.short	(.L_137 - .L_136)
.L_136:
        /*006c*/ 	.word	0x00000000
        /*0070*/ 	.short	0x0007
        /*0072*/ 	.short	0x0030
        /*0074*/ 	.byte	0x00, 0xf0, 0x11, 0x00


	//----- nvinfo : EIATTR_KPARAM_INFO
	.align		4
.L_137:
        /*0078*/ 	.byte	0x04, 0x17
        /*007a*/ 	.short	(.L_139 - .L_138)
.L_138:
        /*007c*/ 	.word	0x00000000
        /*0080*/ 	.short	0x0006
        /*0082*/ 	.short	0x0028
        /*0084*/ 	.byte	0x00, 0xf5, 0x21, 0x00


	//----- nvinfo : EIATTR_KPARAM_INFO
	.align		4
.L_139:
        /*0088*/ 	.byte	0x04, 0x17
        /*008a*/ 	.short	(.L_141 - .L_140)
.L_140:
        /*008c*/ 	.word	0x00000000
        /*0090*/ 	.short	0x0005
        /*0092*/ 	.short	0x0020
        /*0094*/ 	.byte	0x00, 0xf5, 0x21, 0x00


	//----- nvinfo : EIATTR_KPARAM_INFO
	.align		4
.L_141:
        /*0098*/ 	.byte	0x04, 0x17
        /*009a*/ 	.short	(.L_143 - .L_142)
.L_142:
        /*009c*/ 	.word	0x00000000
        /*00a0*/ 	.short	0x0004
        /*00a2*/ 	.short	0x0018
        /*00a4*/ 	.byte	0x00, 0xf0, 0x11, 0x00


	//----- nvinfo : EIATTR_KPARAM_INFO
	.align		4
.L_143:
        /*00a8*/ 	.byte	0x04, 0x17
        /*00aa*/ 	.short	(.L_145 - .L_144)
.L_144:
        /*00ac*/ 	.word	0x00000000
        /*00b0*/ 	.short	0x0003
        /*00b2*/ 	.short	0x0014
        /*00b4*/ 	.byte	0x00, 0xf0, 0x11, 0x00


	//----- nvinfo : EIATTR_KPARAM_INFO
	.align		4
.L_145:
        /*00b8*/ 	.byte	0x04, 0x17
        /*00ba*/ 	.short	(.L_147 - .L_146)
.L_146:
        /*00bc*/ 	.word	0x00000000
        /*00c0*/ 	.short	0x0002
        /*00c2*/ 	.short	0x0010
        /*00c4*/ 	.byte	0x00, 0xf0, 0x11, 0x00


	//----- nvinfo : EIATTR_KPARAM_INFO
	.align		4
.L_147:
        /*00c8*/ 	.byte	0x04, 0x17
        /*00ca*/ 	.short	(.L_149 - .L_148)
.L_148:
        /*00cc*/ 	.word	0x00000000
        /*00d0*/ 	.short	0x0001
        /*00d2*/ 	.short	0x0008
        /*00d4*/ 	.byte	0x00, 0xf5, 0x21, 0x00


	//----- nvinfo : EIATTR_KPARAM_INFO
	.align		4
.L_149:
        /*00d8*/ 	.byte	0x04, 0x17
        /*00da*/ 	.short	(.L_151 - .L_150)
.L_150:
        /*00dc*/ 	.word	0x00000000
        /*00e0*/ 	.short	0x0000
        /*00e2*/ 	.short	0x0000
        /*00e4*/ 	.byte	0x00, 0xf0, 0x11, 0x00


	//----- nvinfo : EIATTR_SPARSE_MMA_MASK
	.align		4
.L_151:
        /*00e8*/ 	.byte	0x03, 0x50
        /*00ea*/ 	.short	0x0000


	//----- nvinfo : EIATTR_MAXREG_COUNT
	.align		4
        /*00ec*/ 	.byte	0x03, 0x1b
        /*00ee*/ 	.short	0x00ff


	//----- nvinfo : EIATTR_NUM_BARRIERS
	.align		4
        /*00f0*/ 	.byte	0x02, 0x4c
        /*00f2*/ 	.byte	0x01
	.zero		1


	//----- nvinfo : EIATTR_MERCURY_ISA_VERSION
	.align		4
        /*00f4*/ 	.byte	0x03, 0x5f
        /*00f6*/ 	.short	0x0101


	//----- nvinfo : EIATTR_VRC_CTA_INIT_COUNT
	.align		4
        /*00f8*/ 	.byte	0x02, 0x4a
	.zero		1
	.zero		1


	//----- nvinfo : EIATTR_EXIT_INSTR_OFFSETS
	.align		4
        /*00fc*/ 	.byte	0x04, 0x1c
        /*00fe*/ 	.short	(.L_153 - .L_152)


	//   ....[0]....
.L_152:
        /*0100*/ 	.word	0x00000520


	//   ....[1]....
        /*0104*/ 	.word	0x00001dc0


	//----- nvinfo : EIATTR_CRS_STACK_SIZE
	.align		4
.L_153:
        /*0108*/ 	.byte	0x04, 0x1e
        /*010a*/ 	.short	(.L_155 - .L_154)
.L_154:
        /*010c*/ 	.word	0x00000000


	//----- nvinfo : EIATTR_CBANK_PARAM_SIZE
	.align		4
.L_155:
        /*0110*/ 	.byte	0x03, 0x19
        /*0112*/ 	.short	0x0050


	//----- nvinfo : EIATTR_PARAM_CBANK
	.align		4
        /*0114*/ 	.byte	0x04, 0x0a
        /*0116*/ 	.short	(.L_157 - .L_156)
	.align		4
.L_156:
        /*0118*/ 	.word	index@(.nv.constant0._conv2d)
        /*011c*/ 	.short	0x0380
        /*011e*/ 	.short	0x0050


	//----- nvinfo : EIATTR_SW_WAR
	.align		4
.L_157:
        /*0120*/ 	.byte	0x04, 0x36
        /*0122*/ 	.short	(.L_159 - .L_158)
.L_158:
        /*0124*/ 	.word	0x00000008
.L_159:


//--------------------- .nv.info._batch_norm      --------------------------
	.section	.nv.info._batch_norm,"",@"SHT_CUDA_INFO"
	.sectionflags	@""
	.align	4


	//----- nvinfo : EIATTR_CUDA_API_VERSION
	.align		4
        /*0000*/ 	.byte	0x04, 0x37
        /*0002*/ 	.short	(.L_161 - .L_160)
.L_160:
        /*0004*/ 	.word	0x00000082


	//----- nvinfo : EIATTR_KPARAM_INFO
	.align		4
.L_161:
        /*0008*/ 	.byte	0x04, 0x17
        /*000a*/ 	.short	(.L_163 - .L_162)
.L_162:
        /*000c*/ 	.word	0x00000000
        /*0010*/ 	.short	0x0007
        /*0012*/ 	.short	0x0030
        /*0014*/ 	.byte	0x00, 0xf5, 0x21, 0x00


	//----- nvinfo : EIATTR_KPARAM_INFO
	.align		4
.L_163:
        /*0018*/ 	.byte	0x04, 0x17
        /*001a*/ 	.short	(.L_165 - .L_164)
.L_164:
        /*001c*/ 	.word	0x00000000
        /*0020*/ 	.short	0x0006
        /*0022*/ 	.short	0x0028
        /*0024*/ 	.byte	0x00, 0xf5, 0x21, 0x00


	//----- nvinfo : EIATTR_KPARAM_INFO
	.align		4
.L_165:
        /*0028*/ 	.byte	0x04, 0x17
        /*002a*/ 	.short	(.L_167 - .L_166)
.L_166:
        /*002c*/ 	.word	0x00000000
        /*0030*/ 	.short	0x0005
        /*0032*/ 	.short	0x0020
        /*0034*/ 	.byte	0x00, 0xf5, 0x21, 0x00


	//----- nvinfo : EIATTR_KPARAM_INFO
	.align		4
.L_167:
        /*0038*/ 	.byte	0x04, 0x17
        /*003a*/ 	.short	(.L_169 - .L_168)
.L_168:
        /*003c*/ 	.word	0x00000000
        /*0040*/ 	.short	0x0004
        /*0042*/ 	.short	0x0018
        /*0044*/ 	.byte	0x00, 0xf5, 0x21, 0x00


	//----- nvinfo : EIATTR_KPARAM_INFO
	.align		4
.L_169:
        /*0048*/ 	.byte	0x04, 0x17
        /*004a*/ 	.short	(.L_171 - .L_170)
.L_170:
        /*004c*/ 	.word	0x00000000
        /*0050*/ 	.short	0x0003
        /*0052*/ 	.short	0x0014
        /*0054*/ 	.byte	0x00, 0xf0, 0x11, 0x00


	//----- nvinfo : EIATTR_KPARAM_INFO
	.align		4
.L_171:
        /*0058*/ 	.byte	0x04, 0x17
        /*005a*/ 	.short	(.L_173 - .L_172)
.L_172:
        /*005c*/ 	.word	0x00000000
        /*0060*/ 	.short	0x0002
        /*0062*/ 	.short	0x0010
        /*0064*/ 	.byte	0x00, 0xf0, 0x11, 0x00


	//----- nvinfo : EIATTR_KPARAM_INFO
	.align		4
.L_173:
        /*0068*/ 	.byte	0x04, 0x17
        /*006a*/ 	.short	(.L_175 - .L_174)
.L_174:
        /*006c*/ 	.word	0x00000000
        /*0070*/ 	.short	0x0001
        /*0072*/ 	.short	0x0008
        /*0074*/ 	.byte	0x00, 0xf5, 0x21, 0x00


	//----- nvinfo : EIATTR_KPARAM_INFO
	.align		4
.L_175:
        /*0078*/ 	.byte	0x04, 0x17
        /*007a*/ 	.short	(.L_177 - .L_176)
.L_176:
        /*007c*/ 	.word	0x00000000
        /*0080*/ 	.short	0x0000
        /*0082*/ 	.short	0x0000
        /*0084*/ 	.byte	0x00, 0xf5, 0x21, 0x00


	//----- nvinfo : EIATTR_SPARSE_MMA_MASK
	.align		4
.L_177:
        /*0088*/ 	.byte	0x03, 0x50
        /*008a*/ 	.short	0x0000


	//----- nvinfo : EIATTR_MAXREG_COUNT
	.align		4
        /*008c*/ 	.byte	0x03, 0x1b
        /*008e*/ 	.short	0x00ff


	//----- nvinfo : EIATTR_MERCURY_ISA_VERSION
	.align		4
        /*0090*/ 	.byte	0x03, 0x5f
        /*0092*/ 	.short	0x0101


	//----- nvinfo : EIATTR_VRC_CTA_INIT_COUNT
	.align		4
        /*0094*/ 	.byte	0x02, 0x4a
	.zero		1
	.zero		1


	//----- nvinfo : EIATTR_EXIT_INSTR_OFFSETS
	.align		4
        /*0098*/ 	.byte	0x04, 0x1c
        /*009a*/ 	.short	(.L_179 - .L_178)


	//   ....[0]....
.L_178:
        /*009c*/ 	.word	0x000000a0


	//   ....[1]....
        /*00a0*/ 	.word	0x000003f0


	//----- nvinfo : EIATTR_CRS_STACK_SIZE
	.align		4
.L_179:
        /*00a4*/ 	.byte	0x04, 0x1e
        /*00a6*/ 	.short	(.L_181 - .L_180)
.L_180:
        /*00a8*/ 	.word	0x00000000


	//----- nvinfo : EIATTR_CBANK_PARAM_SIZE
	.align		4
.L_181:
        /*00ac*/ 	.byte	0x03, 0x19
        /*00ae*/ 	.short	0x0038


	//----- nvinfo : EIATTR_PARAM_CBANK
	.align		4
        /*00b0*/ 	.byte	0x04, 0x0a
        /*00b2*/ 	.short	(.L_183 - .L_182)
	.align		4
.L_182:
        /*00b4*/ 	.word	index@(.nv.constant0._batch_norm)
        /*00b8*/ 	.short	0x0380
        /*00ba*/ 	.short	0x0038


	//----- nvinfo : EIATTR_SW_WAR
	.align		4
.L_183:
        /*00bc*/ 	.byte	0x04, 0x36
        /*00be*/ 	.short	(.L_185 - .L_184)
.L_184:
        /*00c0*/ 	.word	0x00000008
.L_185:


//--------------------- .nv.info._leaky_relu      --------------------------
	.section	.nv.info._leaky_relu,"",@"SHT_CUDA_INFO"
	.sectionflags	@""
	.align	4


	//----- nvinfo : EIATTR_CUDA_API_VERSION
	.align		4
        /*0000*/ 	.byte	0x04, 0x37
        /*0002*/ 	.short	(.L_187 - .L_186)
.L_186:
        /*0004*/ 	.word	0x00000082


	//----- nvinfo : EIATTR_KPARAM_INFO
	.align		4
.L_187:
        /*0008*/ 	.byte	0x04, 0x17
        /*000a*/ 	.short	(.L_189 - .L_188)
.L_188:
        /*000c*/ 	.word	0x00000000
        /*0010*/ 	.short	0x0003
        /*0012*/ 	.short	0x0014
        /*0014*/ 	.byte	0x00, 0xf0, 0x11, 0x00


	//----- nvinfo : EIATTR_KPARAM_INFO
	.align		4
.L_189:
        /*0018*/ 	.byte	0x04, 0x17
        /*001a*/ 	.short	(.L_191 - .L_190)
.L_190:
        /*001c*/ 	.word	0x00000000
        /*0020*/ 	.short	0x0002
        /*0022*/ 	.short	0x0010
        /*0024*/ 	.byte	0x00, 0xf0, 0x11, 0x00


	//----- nvinfo : EIATTR_KPARAM_INFO
	.align		4
.L_191:
        /*0028*/ 	.byte	0x04, 0x17
        /*002a*/ 	.short	(.L_193 - .L_192)
.L_192:
        /*002c*/ 	.word	0x00000000
        /*0030*/ 	.short	0x0001
        /*0032*/ 	.short	0x0008
        /*0034*/ 	.byte	0x00, 0xf5, 0x21, 0x00


	//----- nvinfo : EIATTR_KPARAM_INFO
	.align		4
.L_193:
        /*0038*/ 	.byte	0x04, 0x17
        /*003a*/ 	.short	(.L_195 - .L_194)
.L_194:
        /*003c*/ 	.word	0x00000000
        /*0040*/ 	.short	0x0000
        /*0042*/ 	.short	0x0000
        /*0044*/ 	.byte	0x00, 0xf5, 0x21, 0x00


	//----- nvinfo : EIATTR_SPARSE_MMA_MASK
	.align		4
.L_195:
        /*0048*/ 	.byte	0x03, 0x50
        /*004a*/ 	.short	0x0000


	//----- nvinfo : EIATTR_MAXREG_COUNT
	.align		4
        /*004c*/ 	.byte	0x03, 0x1b
        /*004e*/ 	.short	0x00ff


	//----- nvinfo : EIATTR_MERCURY_ISA_VERSION
	.align		4
        /*0050*/ 	.byte	0x03, 0x5f
        /*0052*/ 	.short	0x0101


	//----- nvinfo : EIATTR_VRC_CTA_INIT_COUNT
	.align		4
        /*0054*/ 	.byte	0x02, 0x4a
	.zero		1
	.zero		1


	//----- nvinfo : EIATTR_EXIT_INSTR_OFFSETS
	.align		4
        /*0058*/ 	.byte	0x04, 0x1c
        /*005a*/ 	.short	(.L_197 - .L_196)


	//   ....[0]....
.L_196:
        /*005c*/ 	.word	0x00000070


	//   ....[1]....
        /*0060*/ 	.word	0x00000130


	//----- nvinfo : EIATTR_CBANK_PARAM_SIZE
	.align		4
.L_197:
        /*0064*/ 	.byte	0x03, 0x19
        /*0066*/ 	.short	0x0018


	//----- nvinfo : EIATTR_PARAM_CBANK
	.align		4
        /*0068*/ 	.byte	0x04, 0x0a
        /*006a*/ 	.short	(.L_199 - .L_198)
	.align		4
.L_198:
        /*006c*/ 	.word	index@(.nv.constant0._leaky_relu)
        /*0070*/ 	.short	0x0380
        /*0072*/ 	.short	0x0018


	//----- nvinfo : EIATTR_SW_WAR
	.align		4
.L_199:
        /*0074*/ 	.byte	0x04, 0x36
        /*0076*/ 	.short	(.L_201 - .L_200)
.L_200:
        /*0078*/ 	.word	0x00000008
.L_201:


//--------------------- .nv.callgraph             --------------------------
	.section	.nv.callgraph,"",@"SHT_CUDA_CALLGRAPH"
	.align	4
	.sectionentsize	8
	.align		4
        /*0000*/ 	.word	0x00000000
	.align		4
        /*0004*/ 	.word	0xffffffff
	.align		4
        /*0008*/ 	.word	0x00000000
	.align		4
        /*000c*/ 	.word	0xfffffffe
	.align		4
        /*0010*/ 	.word	0x00000000
	.align		4
        /*0014*/ 	.word	0xfffffffd
	.align		4
        /*0018*/ 	.word	0x00000000
	.align		4
        /*001c*/ 	.word	0xfffffffc


//--------------------- .text._pad                --------------------------
	.section	.text._pad,"ax",@progbits
	.align	128
        .global         _pad
        .type           _pad,@function
        .size           _pad,(.L_x_80 - _pad)
        .other          _pad,@"STO_CUDA_ENTRY STV_DEFAULT"
_pad:
.text._pad:
[----:B------:R-:W-:Y:S01]  /*0000*/  LDC R1, c[0x0][0x37c] ;  /* 0x0000df00ff017b82 */ /* 0x000fe20000000800 */
[----:B------:R-:W0:Y:S07]  /*0010*/  S2R R3, SR_TID.X ;  /* 0x0000000000037919 */ /* 0x000e2e0000002100 */
[----:B------:R-:W0:Y:S01]  /*0020*/  S2UR UR4, SR_CTAID.X ;  /* 0x00000000000479c3 */ /* 0x000e220000002500 */
[----:B------:R-:W1:Y:S07]  /*0030*/  LDCU UR5, c[0x0][0x390] ;  /* 0x00007200ff0577ac */ /* 0x000e6e0008000800 */
[----:B------:R-:W0:Y:S02]  /*0040*/  LDC R0, c[0x0][0x360] ;  /* 0x0000d800ff007b82 */ /* 0x000e240000000800 */
[----:B0-----:R-:W-:-:S05]  /*0050*/  IMAD R0, R0, UR4, R3 ;  /* 0x0000000400007c24 */ /* 0x001fca000f8e0203 */
[----:B-1----:R-:W-:-:S13]  /*0060*/  ISETP.GE.AND P0, PT, R0, UR5, PT ;  /* 0x0000000500007c0c */ /* 0x002fda000bf06270 */
[----:B------:R-:W-:Y:S05]  /*0070*/  @P0 EXIT ;  /* 0x000000000000094d */ /* 0x000fea0003800000 */
[----:B------:R-:W0:Y:S01]  /*0080*/  LDC R5, c[0x0][0x3ac] ;  /* 0x0000eb00ff057b82 */ /* 0x000e220000000800 */
[----:B------:R-:W-:Y:S01]  /*0090*/  IABS R12, R0 ;  /* 0x00000000000c7213 */ /* 0x000fe20000000000 */
[----:B------:R-:W1:Y:S01]  /*00a0*/  LDCU UR4, c[0x0][0x3a4] ;  /* 0x00007480ff0477ac */ /* 0x000e620008000800 */
[----:B------:R-:W2:Y:S05]  /*00b0*/  LDCU UR6, c[0x0][0x394] ;  /* 0x00007280ff0677ac */ /* 0x000eaa0008000800 */
[----:B------:R-:W3:Y:S08]  /*00c0*/  LDC R8, c[0x0][0x3a0] ;  /* 0x0000e800ff087b82 */ /* 0x000ef00000000800 */
[----:B------:R-:W3:Y:S01]  /*00d0*/  LDC.64 R2, c[0x0][0x398] ;  /* 0x0000e600ff027b82 */ /* 0x000ee20000000a00 */
[----:B0-----:R-:W-:-:S04]  /*00e0*/  IABS R9, R5 ;  /* 0x0000000500097213 */ /* 0x001fc80000000000 */
[----:B------:R-:W0:Y:S08]  /*00f0*/  I2F.RP R4, R9 ;  /* 0x0000000900047306 */ /* 0x000e300000209400 */
[----:B0-----:R-:W0:Y:S02]  /*0100*/  MUFU.RCP R4, R4 ;  /* 0x0000000400047308 */ /* 0x001e240000001000 */
[----:B0-----:R-:W-:Y:S01]  /*0110*/  VIADD R6, R4, 0xffffffe ;  /* 0x0ffffffe04067836 */ /* 0x001fe20000000000 */
[----:B---3--:R-:W-:-:S05]  /*0120*/  IADD3 R4, PT, PT, R8, R3, R2 ;  /* 0x0000000308047210 */ /* 0x008fca0007ffe002 */
[----:B------:R0:W3:Y:S01]  /*0130*/  F2I.FTZ.U32.TRUNC.NTZ R7, R6 ;  /* 0x0000000600077305 */ /* 0x0000e2000021f000 */
[-C--:B------:R-:W-:Y:S02]  /*0140*/  IABS R8, R4.reuse ;  /* 0x0000000400087213 */ /* 0x080fe40000000000 */
[----:B------:R-:W-:-:S05]  /*0150*/  IABS R13, R4 ;  /* 0x00000004000d7213 */ /* 0x000fca0000000000 */
[----:B------:R-:W-:Y:S02]  /*0160*/  IMAD.MOV R13, RZ, RZ, -R13 ;  /* 0x000000ffff0d7224 */ /* 0x000fe400078e0a0d */
[----:B0-----:R-:W-:Y:S02]  /*0170*/  IMAD.MOV.U32 R6, RZ, RZ, RZ ;  /* 0x000000ffff067224 */ /* 0x001fe400078e00ff */
[----:B---3--:R-:W-:-:S04]  /*0180*/  IMAD.MOV R10, RZ, RZ, -R7 ;  /* 0x000000ffff0a7224 */ /* 0x008fc800078e0a07 */
[----:B------:R-:W-:-:S04]  /*0190*/  IMAD R11, R10, R9, RZ ;  /* 0x000000090a0b7224 */ /* 0x000fc800078e02ff */
[----:B------:R-:W-:-:S06]  /*01a0*/  IMAD.HI.U32 R7, R7, R11, R6 ;  /* 0x0000000b07077227 */ /* 0x000fcc00078e0006 */
[----:B------:R-:W-:Y:S01]  /*01b0*/  IMAD.HI.U32 R6, R7, R12, RZ ;  /* 0x0000000c07067227 */ /* 0x000fe200078e00ff */
[----:B------:R-:W-:-:S03]  /*01c0*/  MOV R7, R8 ;  /* 0x0000000800077202 */ /* 0x000fc60000000f00 */
[----:B------:R-:W-:Y:S01]  /*01d0*/  IMAD.MOV R8, RZ, RZ, -R6 ;  /* 0x000000ffff087224 */ /* 0x000fe200078e0a06 */
[----:B------:R-:W0:Y:S03]  /*01e0*/  I2F.RP R10, R7 ;  /* 0x00000007000a7306 */ /* 0x000e260000209400 */
[----:B------:R-:W-:-:S05]  /*01f0*/  IMAD R8, R9, R8, R12 ;  /* 0x0000000809087224 */ /* 0x000fca00078e020c */
[----:B------:R-:W-:Y:S01]  /*0200*/  ISETP.GT.U32.AND P2, PT, R9, R8, PT ;  /* 0x000000080900720c */ /* 0x000fe20003f44070 */
[----:B0-----:R-:W0:-:S12]  /*0210*/  MUFU.RCP R10, R10 ;  /* 0x0000000a000a7308 */ /* 0x001e180000001000 */
[----:B------:R-:W-:Y:S01]  /*0220*/  @!P2 IMAD.IADD R8, R8, 0x1, -R9 ;  /* 0x000000010808a824 */ /* 0x000fe200078e0a09 */
[----:B------:R-:W-:Y:S02]  /*0230*/  @!P2 IADD3 R6, PT, PT, R6, 0x1, RZ ;  /* 0x000000010606a810 */ /* 0x000fe40007ffe0ff */
[----:B------:R-:W-:Y:S02]  /*0240*/  ISETP.NE.AND P2, PT, R5, RZ, PT ;  /* 0x000000ff0500720c */ /* 0x000fe40003f45270 */
[----:B------:R-:W-:Y:S02]  /*0250*/  ISETP.GE.U32.AND P0, PT, R8, R9, PT ;  /* 0x000000090800720c */ /* 0x000fe40003f06070 */
[----:B------:R-:W-:-:S04]  /*0260*/  LOP3.LUT R8, R0, R5, RZ, 0x3c, !PT ;  /* 0x0000000500087212 */ /* 0x000fc800078e3cff */
[----:B------:R-:W-:Y:S01]  /*0270*/  ISETP.GE.AND P1, PT, R8, RZ, PT ;  /* 0x000000ff0800720c */ /* 0x000fe20003f26270 */
[----:B0-----:R-:W-:-:S04]  /*0280*/  VIADD R8, R10, 0xffffffe ;  /* 0x0ffffffe0a087836 */ /* 0x001fc80000000000 */
[----:B------:R0:W3:Y:S02]  /*0290*/  F2I.FTZ.U32.TRUNC.NTZ R9, R8 ;  /* 0x0000000800097305 */ /* 0x0000e4000021f000 */
[----:B------:R-:W-:-:S06]  /*02a0*/  @P0 VIADD R6, R6, 0x1 ;  /* 0x0000000106060836 */ /* 0x000fcc0000000000 */
[----:B------:R-:W-:Y:S01]  /*02b0*/  @!P1 IMAD.MOV R6, RZ, RZ, -R6 ;  /* 0x000000ffff069224 */ /* 0x000fe200078e0a06 */
[----:B------:R-:W-:Y:S01]  /*02c0*/  @!P2 LOP3.LUT R6, RZ, R5, RZ, 0x33, !PT ;  /* 0x00000005ff06a212 */ /* 0x000fe200078e33ff */
[----:B0-----:R-:W-:-:S03]  /*02d0*/  IMAD.MOV.U32 R8, RZ, RZ, RZ ;  /* 0x000000ffff087224 */ /* 0x001fc600078e00ff */
[----:B------:R-:W-:Y:S01]  /*02e0*/  IADD3 R10, PT, PT, -R6, RZ, RZ ;  /* 0x000000ff060a7210 */ /* 0x000fe20007ffe1ff */
[----:B---3--:R-:W-:-:S04]  /*02f0*/  IMAD.MOV R12, RZ, RZ, -R9 ;  /* 0x000000ffff0c7224 */ /* 0x008fc800078e0a09 */
[----:B------:R-:W-:Y:S02]  /*0300*/  IMAD R11, R5, R10, R0 ;  /* 0x0000000a050b7224 */ /* 0x000fe400078e0200 */
[----:B------:R-:W-:-:S03]  /*0310*/  IMAD R5, R12, R7, RZ ;  /* 0x000000070c057224 */ /* 0x000fc600078e02ff */
[----:B------:R-:W-:Y:S01]  /*0320*/  IABS R10, R11 ;  /* 0x0000000b000a7213 */ /* 0x000fe20000000000 */
[----:B------:R-:W-:-:S04]  /*0330*/  IMAD.HI.U32 R8, R9, R5, R8 ;  /* 0x0000000509087227 */ /* 0x000fc800078e0008 */
[----:B------:R-:W-:Y:S01]  /*0340*/  IMAD.MOV.U32 R5, RZ, RZ, R10 ;  /* 0x000000ffff057224 */ /* 0x000fe200078e000a */
[----:B------:R-:W-:-:S03]  /*0350*/  MOV R10, R13 ;  /* 0x0000000d000a7202 */ /* 0x000fc60000000f00 */
[----:B------:R-:W-:-:S04]  /*0360*/  IMAD.HI.U32 R8, R8, R5, RZ ;  /* 0x0000000508087227 */ /* 0x000fc800078e00ff */
[----:B------:R-:W-:Y:S01]  /*0370*/  IMAD R10, R8, R10, R5 ;  /* 0x0000000a080a7224 */ /* 0x000fe200078e0205 */
[----:B------:R-:W-:-:S04]  /*0380*/  LOP3.LUT R5, R11, R4, RZ, 0x3c, !PT ;  /* 0x000000040b057212 */ /* 0x000fc800078e3cff */
[----:B------:R-:W-:Y:S02]  /*0390*/  ISETP.GT.U32.AND P2, PT, R7, R10, PT ;  /* 0x0000000a0700720c */ /* 0x000fe40003f44070 */
[----:B------:R-:W-:-:S11]  /*03a0*/  ISETP.GE.AND P1, PT, R5, RZ, PT ;  /* 0x000000ff0500720c */ /* 0x000fd60003f26270 */
[----:B------:R-:W-:Y:S02]  /*03b0*/  @!P2 IMAD.IADD R10, R10, 0x1, -R7 ;  /* 0x000000010a0aa824 */ /* 0x000fe400078e0a07 */
[----:B------:R-:W-:Y:S01]  /*03c0*/  @!P2 VIADD R8, R8, 0x1 ;  /* 0x000000010808a836 */ /* 0x000fe20000000000 */
[----:B------:R-:W-:Y:S02]  /*03d0*/  ISETP.NE.AND P2, PT, R4, RZ, PT ;  /* 0x000000ff0400720c */ /* 0x000fe40003f45270 */
[----:B------:R-:W-:-:S13]  /*03e0*/  ISETP.GE.U32.AND P0, PT, R10, R7, PT ;  /* 0x000000070a00720c */ /* 0x000fda0003f06070 */
[----:B------:R-:W-:-:S05]  /*03f0*/  @P0 IADD3 R8, PT, PT, R8, 0x1, RZ ;  /* 0x0000000108080810 */ /* 0x000fca0007ffe0ff */
[----:B------:R-:W-:Y:S01]  /*0400*/  @!P1 IMAD.MOV R8, RZ, RZ, -R8 ;  /* 0x000000ffff089224 */ /* 0x000fe200078e0a08 */
[----:B------:R-:W-:-:S04]  /*0410*/  @!P2 LOP3.LUT R8, RZ, R4, RZ, 0x33, !PT ;  /* 0x00000004ff08a212 */ /* 0x000fc800078e33ff */
[----:B-1----:R-:W-:Y:S01]  /*0420*/  IADD3 R9, PT, PT, R8, -UR4, RZ ;  /* 0x8000000408097c10 */ /* 0x002fe2000fffe0ff */
[----:B------:R-:W-:Y:S01]  /*0430*/  IMAD.MOV R5, RZ, RZ, -R8 ;  /* 0x000000ffff057224 */ /* 0x000fe200078e0a08 */
[----:B------:R-:W0:Y:S02]  /*0440*/  LDCU.64 UR4, c[0x0][0x358] ;  /* 0x00006b00ff0477ac */ /* 0x000e240008000a00 */
[----:B--2---:R-:W-:Y:S01]  /*0450*/  ISETP.GE.AND P1, PT, R9, UR6, PT ;  /* 0x0000000609007c0c */ /* 0x004fe2000bf26270 */
[----:B------:R-:W-:-:S03]  /*0460*/  IMAD R4, R4, R5, R11 ;  /* 0x0000000504047224 */ /* 0x000fc600078e020b */
[----:B------:R-:W-:Y:S01]  /*0470*/  ISETP.LT.OR P1, PT, R9, RZ, P1 ;  /* 0x000000ff0900720c */ /* 0x000fe20000f21670 */
[----:B------:R-:W-:Y:S02]  /*0480*/  IMAD.IADD R11, R4, 0x1, -R3 ;  /* 0x00000001040b7824 */ /* 0x000fe400078e0a03 */
[----:B------:R-:W-:-:S03]  /*0490*/  IMAD R3, R2, UR6, RZ ;  /* 0x0000000602037c24 */ /* 0x000fc6000f8e02ff */
[----:B------:R-:W-:-:S04]  /*04a0*/  ISETP.GE.AND P0, PT, R11, R2, PT ;  /* 0x000000020b00720c */ /* 0x000fc80003f06270 */
[----:B------:R-:W-:-:S04]  /*04b0*/  ISETP.LT.OR P0, PT, R11, RZ, P0 ;  /* 0x000000ff0b00720c */ /* 0x000fc80000701670 */
[----:B------:R-:W-:-:S13]  /*04c0*/  PLOP3.LUT P0, PT, P0, P1, PT, 0xf8, 0x8f ;  /* 0x00000000008f781c */ /* 0x000fda0000703f70 */
[----:B------:R-:W1:Y:S08]  /*04d0*/  @P0 LDC.64 R4, c[0x0][0x388] ;  /* 0x0000e200ff040b82 */ /* 0x000e700000000a00 */
[----:B------:R-:W0:Y:S01]  /*04e0*/  @P0 LDC R7, c[0x0][0x3b0] ;  /* 0x0000ec00ff070b82 */ /* 0x000e220000000800 */
[----:B-1----:R-:W-:-:S05]  /*04f0*/  @P0 IMAD.WIDE R4, R0, 0x4, R4 ;  /* 0x0000000400040825 */ /* 0x002fca00078e0204 */
[----:B0-----:R0:W-:Y:S01]  /*0500*/  @P0 STG.E desc[UR4][R4.64], R7 ;  /* 0x0000000704000986 */ /* 0x0011e2000c101904 */
[----:B------:R-:W-:Y:S05]  /*0510*/  @P0 EXIT ;  /* 0x000000000000094d */ /* 0x000fea0003800000 */
[----:B------:R-:W1:Y:S01]  /*0520*/  LDCU.64 UR6, c[0x0][0x380] ;  /* 0x00007000ff0677ac */ /* 0x000e620008000a00 */
[----:B------:R-:W-:Y:S02]  /*0530*/  IMAD R2, R9, R2, R11 ;  /* 0x0000000209027224 */ /* 0x000fe400078e020b */
[----:B------:R-:W-:-:S03]  /*0540*/  IMAD R6, R6, R3, RZ ;  /* 0x0000000306067224 */ /* 0x000fc600078e02ff */
[----:B------:R-:W-:Y:S02]  /*0550*/  SHF.R.S32.HI R3, RZ, 0x1f, R2 ;  /* 0x0000001fff037819 */ /* 0x000fe40000011402 */
[----:B0-----:R-:W-:-:S04]  /*0560*/  IADD3 R4, P0, PT, R6, R2, RZ ;  /* 0x0000000206047210 */ /* 0x001fc80007f1e0ff */
[----:B------:R-:W-:Y:S02]  /*0570*/  LEA.HI.X.SX32 R3, R6, R3, 0x1, P0 ;  /* 0x0000000306037211 */ /* 0x000fe400000f0eff */
[----:B-1----:R-:W-:-:S04]  /*0580*/  LEA R2, P0, R4, UR6, 0x2 ;  /* 0x0000000604027c11 */ /* 0x002fc8000f8010ff */
[----:B------:R-:W-:Y:S02]  /*0590*/  LEA.HI.X R3, R4, UR7, R3, 0x2, P0 ;  /* 0x0000000704037c11 */ /* 0x000fe400080f1403 */
[----:B------:R-:W0:Y:S04]  /*05a0*/  LDC.64 R4, c[0x0][0x388] ;  /* 0x0000e200ff047b82 */ /* 0x000e280000000a00 */
[----:B------:R-:W2:Y:S01]  /*05b0*/  LDG.E R3, desc[UR4][R2.64] ;  /* 0x0000000402037981 */ /* 0x000ea2000c1e1900 */
[----:B0-----:R-:W-:-:S05]  /*05c0*/  IMAD.WIDE R4, R0, 0x4, R4 ;  /* 0x0000000400047825 */ /* 0x001fca00078e0204 */
[----:B--2---:R-:W-:Y:S01]  /*05d0*/  STG.E desc[UR4][R4.64], R3 ;  /* 0x0000000304007986 */ /* 0x004fe2000c101904 */
[----:B------:R-:W-:Y:S05]  /*05e0*/  EXIT ;  /* 0x000000000000794d */ /* 0x000fea0003800000 */
.L_x_0:
[----:B------:R-:W-:-:S00]  /*05f0*/  BRA `(.L_x_0) ;  /* 0xfffffffc00fc7947 */ /* 0x000fc0000383ffff */
[----:B------:R-:W-:-:S00]  /*0600*/  NOP ;  /* 0x0000000000007918 */ /* 0x000fc00000000000 */
[----:B------:R-:W-:-:S00]  /*0610*/  NOP ;  /* 0x0000000000007918 */ /* 0x000fc00000000000 */
[----:B------:R-:W-:-:S00]  /*0620*/  NOP ;  /* 0x0000000000007918 */ /* 0x000fc00000000000 */
[----:B------:R-:W-:-:S00]  /*0630*/  NOP ;  /* 0x0000000000007918 */ /* 0x000fc00000000000 */
[----:B------:R-:W-:-:S00]  /*0640*/  NOP ;  /* 0x0000000000007918 */ /* 0x000fc00000000000 */
[----:B------:R-:W-:-:S00]  /*0650*/  NOP ;  /* 0x0000000000007918 */ /* 0x000fc00000000000 */
[----:B------:R-:W-:-:S00]  /*0660*/  NOP ;  /* 0x0000000000007918 */ /* 0x000fc00000000000 */
[----:B------:R-:W-:-:S00]  /*0670*/  NOP ;  /* 0x0000000000007918 */ /* 0x000fc00000000000 */
.L_x_80:


//--------------------- .text._max_pool2d_1d      --------------------------
	.section	.text._max_pool2d_1d,"ax",@progbits
	.align	128
        .global         _max_pool2d_1d
        .type           _max_pool2d_1d,@function
        .size           _max_pool2d_1d,(.L_x_81 - _max_pool2d_1d)
        .other          _max_pool2d_1d,@"STO_CUDA_ENTRY STV_DEFAULT"
_max_pool2d_1d:
.text._max_pool2d_1d:
[----:B------:R-:W-:Y:S01]  /*0000*/  LDC R1, c[0x0][0x37c] ;  /* 0x0000df00ff017b82 */ /* 0x000fe20000000800 */
[----:B------:R-:W0:Y:S07]  /*0010*/  S2R R6, SR_TID.X ;  /* 0x0000000000067919 */ /* 0x000e2e0000002100 */
[----:B------:R-:W1:Y:S08]  /*0020*/  LDC.64 R4, c[0x0][0x3a0] ;  /* 0x0000e800ff047b82 */ /* 0x000e700000000a00 */
[----:B------:R-:W0:Y:S01]  /*0030*/  S2UR UR4, SR_CTAID.X ;  /* 0x00000000000479c3 */ /* 0x000e220000002500 */
[----:B-1----:R-:W-:-:S02]  /*0040*/  IMAD R7, R5, R4, RZ ;  /* 0x0000000405077224 */ /* 0x002fc400078e02ff */
[----:B0-----:R-:W-:-:S05]  /*0050*/  IMAD R4, R5, UR4, R6 ;  /* 0x0000000405047c24 */ /* 0x001fca000f8e0206 */
[----:B------:R-:W-:-:S13]  /*0060*/  ISETP.GE.AND P0, PT, R4, R7, PT ;  /* 0x000000070400720c */ /* 0x000fda0003f06270 */
[----:B------:R-:W-:Y:S05]  /*0070*/  @P0 EXIT ;  /* 0x000000000000094d */ /* 0x000fea0003800000 */
[----:B------:R-:W-:Y:S01]  /*0080*/  IABS R8, R5 ;  /* 0x0000000500087213 */ /* 0x000fe20000000000 */
[----:B------:R-:W0:Y:S01]  /*0090*/  S2UR UR4, SR_CTAID.Y ;  /* 0x00000000000479c3 */ /* 0x000e220000002600 */
[----:B------:R-:W-:Y:S01]  /*00a0*/  IABS R10, R4 ;  /* 0x00000004000a7213 */ /* 0x000fe20000000000 */
[----:B------:R-:W1:Y:S01]  /*00b0*/  LDCU.64 UR10, c[0x0][0x358] ;  /* 0x00006b00ff0a77ac */ /* 0x000e620008000a00 */
[----:B------:R-:W2:Y:S01]  /*00c0*/  I2F.RP R0, R8 ;  /* 0x0000000800007306 */ /* 0x000ea20000209400 */
[----:B------:R-:W-:Y:S01]  /*00d0*/  BSSY.RECONVERGENT B0, `(.L_x_1) ;  /* 0x0000139000007945 */ /* 0x000fe20003800200 */
[----:B------:R-:W3:Y:S01]  /*00e0*/  LDCU UR8, c[0x0][0x38c] ;  /* 0x00007180ff0877ac */ /* 0x000ee20008000800 */
[----:B------:R-:W4:Y:S05]  /*00f0*/  LDCU.64 UR6, c[0x0][0x380] ;  /* 0x00007000ff0677ac */ /* 0x000f2a0008000a00 */
[----:B--2---:R-:W2:Y:S02]  /*0100*/  MUFU.RCP R0, R0 ;  /* 0x0000000000007308 */ /* 0x004ea40000001000 */
[----:B--2---:R-:W-:-:S06]  /*0110*/  VIADD R2, R0, 0xffffffe ;  /* 0x0ffffffe00027836 */ /* 0x004fcc0000000000 */
[----:B------:R2:W5:Y:S02]  /*0120*/  F2I.FTZ.U32.TRUNC.NTZ R3, R2 ;  /* 0x0000000200037305 */ /* 0x000564000021f000 */
[----:B--2---:R-:W-:Y:S02]  /*0130*/  IMAD.MOV.U32 R2, RZ, RZ, RZ ;  /* 0x000000ffff027224 */ /* 0x004fe400078e00ff */
[----:B-----5:R-:W-:-:S04]  /*0140*/  IMAD.MOV R9, RZ, RZ, -R3 ;  /* 0x000000ffff097224 */ /* 0x020fc800078e0a03 */
[----:B------:R-:W-:-:S04]  /*0150*/  IMAD R9, R9, R8, RZ ;  /* 0x0000000809097224 */ /* 0x000fc800078e02ff */
[----:B------:R-:W-:Y:S01]  /*0160*/  IMAD.HI.U32 R3, R3, R9, R2 ;  /* 0x0000000903037227 */ /* 0x000fe200078e0002 */
[----:B------:R-:W-:-:S03]  /*0170*/  LOP3.LUT R2, R4, R5, RZ, 0x3c, !PT ;  /* 0x0000000504027212 */ /* 0x000fc600078e3cff */
[----:B------:R-:W-:Y:S01]  /*0180*/  IMAD.MOV.U32 R9, RZ, RZ, R10 ;  /* 0x000000ffff097224 */ /* 0x000fe200078e000a */
[----:B------:R-:W-:Y:S01]  /*0190*/  ISETP.GE.AND P2, PT, R2, RZ, PT ;  /* 0x000000ff0200720c */ /* 0x000fe20003f46270 */
[----:B------:R-:W2:Y:S01]  /*01a0*/  LDC.64 R10, c[0x0][0x388] ;  /* 0x0000e200ff0a7b82 */ /* 0x000ea20000000a00 */
[----:B------:R-:W-:Y:S02]  /*01b0*/  IMAD.MOV.U32 R2, RZ, RZ, R6 ;  /* 0x000000ffff027224 */ /* 0x000fe400078e0006 */
[----:B------:R-:W-:-:S04]  /*01c0*/  IMAD.HI.U32 R0, R3, R9, RZ ;  /* 0x0000000903007227 */ /* 0x000fc800078e00ff */
[----:B------:R-:W-:-:S04]  /*01d0*/  IMAD.MOV R3, RZ, RZ, -R0 ;  /* 0x000000ffff037224 */ /* 0x000fc800078e0a00 */
[----:B------:R-:W-:-:S05]  /*01e0*/  IMAD R3, R8, R3, R9 ;  /* 0x0000000308037224 */ /* 0x000fca00078e0209 */
[----:B------:R-:W-:-:S13]  /*01f0*/  ISETP.GT.U32.AND P1, PT, R8, R3, PT ;  /* 0x000000030800720c */ /* 0x000fda0003f24070 */
[----:B------:R-:W-:Y:S02]  /*0200*/  @!P1 IMAD.IADD R3, R3, 0x1, -R8 ;  /* 0x0000000103039824 */ /* 0x000fe400078e0a08 */
[----:B------:R-:W-:Y:S01]  /*0210*/  @!P1 VIADD R0, R0, 0x1 ;  /* 0x0000000100009836 */ /* 0x000fe20000000000 */
[----:B------:R-:W-:Y:S02]  /*0220*/  ISETP.NE.AND P1, PT, R5, RZ, PT ;  /* 0x000000ff0500720c */ /* 0x000fe40003f25270 */
[----:B------:R-:W-:Y:S01]  /*0230*/  ISETP.GE.U32.AND P0, PT, R3, R8, PT ;  /* 0x000000080300720c */ /* 0x000fe20003f06070 */
[----:B0-----:R-:W-:-:S12]  /*0240*/  IMAD R3, R7, UR4, RZ ;  /* 0x0000000407037c24 */ /* 0x001fd8000f8e02ff */
[----:B------:R-:W-:Y:S01]  /*0250*/  @P0 VIADD R0, R0, 0x1 ;  /* 0x0000000100000836 */ /* 0x000fe20000000000 */
[----:B--2---:R-:W-:-:S03]  /*0260*/  ISETP.GE.AND P0, PT, R2, R11, PT ;  /* 0x0000000b0200720c */ /* 0x004fc60003f06270 */
[----:B------:R-:W-:Y:S01]  /*0270*/  @!P2 IMAD.MOV R0, RZ, RZ, -R0 ;  /* 0x000000ffff00a224 */ /* 0x000fe200078e0a00 */
[----:B------:R-:W-:-:S05]  /*0280*/  @!P1 LOP3.LUT R0, RZ, R5, RZ, 0x33, !PT ;  /* 0x00000005ff009212 */ /* 0x000fca00078e33ff */
[----:B------:R-:W-:-:S04]  /*0290*/  IMAD.MOV R6, RZ, RZ, -R0 ;  /* 0x000000ffff067224 */ /* 0x000fc800078e0a00 */
[----:B------:R-:W-:Y:S01]  /*02a0*/  IMAD R5, R5, R6, R4 ;  /* 0x0000000605057224 */ /* 0x000fe200078e0204 */
[----:B------:R-:W-:Y:S01]  /*02b0*/  SHF.R.S32.HI R4, RZ, 0x1f, R3 ;  /* 0x0000001fff047819 */ /* 0x000fe20000011403 */
[----:B------:R-:W-:Y:S01]  /*02c0*/  IMAD R6, R10, UR4, RZ ;  /* 0x000000040a067c24 */ /* 0x000fe2000f8e02ff */
[----:B-1-34-:R-:W-:Y:S06]  /*02d0*/  @P0 BRA `(.L_x_2) ;  /* 0x0000001000600947 */ /* 0x01afec0003800000 */
[----:B------:R-:W0:Y:S01]  /*02e0*/  LDCU UR5, c[0x0][0x390] ;  /* 0x00007200ff0577ac */ /* 0x000e220008000800 */
[----:B------:R-:W1:Y:S01]  /*02f0*/  LDC R7, c[0x0][0x360] ;  /* 0x0000d800ff077b82 */ /* 0x000e620000000800 */
[----:B------:R-:W-:Y:S01]  /*0300*/  IMAD R6, R6, R11, RZ ;  /* 0x0000000b06067224 */ /* 0x000fe200078e02ff */
[----:B------:R-:W2:Y:S04]  /*0310*/  LDCU UR4, c[0x0][0x394] ;  /* 0x00007280ff0477ac */ /* 0x000ea80008000800 */
[----:B------:R-:W-:Y:S01]  /*0320*/  SHF.R.S32.HI R9, RZ, 0x1f, R6 ;  /* 0x0000001fff097819 */ /* 0x000fe20000011406 */
[----:B0-----:R-:W-:Y:S01]  /*0330*/  UISETP.GT.AND UP0, UPT, UR5, URZ, UPT ;  /* 0x000000ff0500728c */ /* 0x001fe2000bf04270 */
[----:B--2---:R-:W-:-:S08]  /*0340*/  IMAD R8, R0, UR4, RZ ;  /* 0x0000000400087c24 */ /* 0x004fd0000f8e02ff */
[----:B------:R-:W-:Y:S05]  /*0350*/  BRA.U UP0, `(.L_x_3) ;  /* 0x0000000100287547 */ /* 0x000fea000b800000 */
[----:B------:R-:W0:Y:S01]  /*0360*/  S2R R9, SR_CgaCtaId ;  /* 0x0000000000097919 */ /* 0x000e220000008800 */
[----:B------:R-:W-:Y:S01]  /*0370*/  MOV R6, 0x400 ;  /* 0x0000040000067802 */ /* 0x000fe20000000f00 */
[----:B------:R-:W-:-:S03]  /*0380*/  IMAD.MOV.U32 R13, RZ, RZ, -0x1698967 ;  /* 0xfe967699ff0d7424 */ /* 0x000fc600078e00ff */
[----:B0-----:R-:W-:-:S07]  /*0390*/  LEA R9, R9, R6, 0x18 ;  /* 0x0000000609097211 */ /* 0x001fce00078ec0ff */
.L_x_4:
[----:B------:R-:W-:Y:S02]  /*03a0*/  IMAD R6, R2, 0x4, R9 ;  /* 0x0000000402067824 */ /* 0x000fe400078e0209 */
[----:B-1----:R-:W-:-:S03]  /*03b0*/  IMAD.IADD R2, R7, 0x1, R2 ;  /* 0x0000000107027824 */ /* 0x002fc600078e0202 */
[----:B------:R0:W-:Y:S02]  /*03c0*/  STS [R6], R13 ;  /* 0x0000000d06007388 */ /* 0x0001e40000000800 */
[----:B------:R-:W-:-:S13]  /*03d0*/  ISETP.GE.AND P0, PT, R2, R11, PT ;  /* 0x0000000b0200720c */ /* 0x000fda0003f06270 */
[----:B0-----:R-:W-:Y:S05]  /*03e0*/  @!P0 BRA `(.L_x_4) ;  /* 0xfffffffc00ec8947 */ /* 0x001fea000383ffff */
[----:B------:R-:W-:Y:S05]  /*03f0*/  BRA `(.L_x_2) ;  /* 0x0000001000187947 */ /* 0x000fea0003800000 */
.L_x_3:
[----:B------:R-:W-:-:S05]  /*0400*/  VIADD R11, R8, 0x1 ;  /* 0x00000001080b7836 */ /* 0x000fca0000000000 */
[----:B------:R-:W-:-:S05]  /*0410*/  VIADDMNMX R13, R8, UR5, R11, !PT ;  /* 0x00000005080d7c46 */ /* 0x000fca000f80010b */
[----:B------:R-:W-:Y:S02]  /*0420*/  IMAD.IADD R21, R13, 0x1, -R8 ;  /* 0x000000010d157824 */ /* 0x000fe400078e0a08 */
[----:B------:R-:W-:-:S03]  /*0430*/  IMAD.IADD R13, R8, 0x1, -R13 ;  /* 0x00000001080d7824 */ /* 0x000fc600078e0a0d */
[C---:B------:R-:W-:Y:S02]  /*0440*/  LOP3.LUT R10, R21.reuse, 0xf, RZ, 0xc0, !PT ;  /* 0x0000000f150a7812 */ /* 0x040fe400078ec0ff */
[C---:B------:R-:W-:Y:S02]  /*0450*/  LOP3.LUT R11, R21.reuse, 0x7, RZ, 0xc0, !PT ;  /* 0x00000007150b7812 */ /* 0x040fe400078ec0ff */
[----:B------:R-:W-:Y:S01]  /*0460*/  LOP3.LUT R20, R21, 0xfffffff0, RZ, 0xc0, !PT ;  /* 0xfffffff015147812 */ /* 0x000fe200078ec0ff */
[----:B------:R-:W-:Y:S01]  /*0470*/  VIADD R12, R10, 0xffffffff ;  /* 0xffffffff0a0c7836 */ /* 0x000fe20000000000 */
[----:B------:R-:W-:Y:S01]  /*0480*/  ISETP.GT.U32.AND P0, PT, R13, -0x10, PT ;  /* 0xfffffff00d00780c */ /* 0x000fe20003f04070 */
[----:B------:R-:W-:Y:S01]  /*0490*/  VIADD R14, R11, 0xffffffff ;  /* 0xffffffff0b0e7836 */ /* 0x000fe20000000000 */
[----:B------:R-:W-:Y:S02]  /*04a0*/  LOP3.LUT R21, R21, 0x3, RZ, 0xc0, !PT ;  /* 0x0000000315157812 */ /* 0x000fe400078ec0ff */
[----:B------:R-:W-:-:S02]  /*04b0*/  ISETP.GE.U32.AND P1, PT, R12, 0x7, PT ;  /* 0x000000070c00780c */ /* 0x000fc40003f26070 */
[----:B------:R-:W-:-:S13]  /*04c0*/  ISETP.GE.U32.AND P2, PT, R14, 0x3, PT ;  /* 0x000000030e00780c */ /* 0x000fda0003f46070 */
.L_x_14:
[----:B------:R-:W-:Y:S01]  /*04d0*/  BSSY.RECONVERGENT B1, `(.L_x_5) ;  /* 0x0000074000017945 */ /* 0x000fe20003800200 */
[----:B------:R-:W-:Y:S01]  /*04e0*/  ISETP.NE.AND P3, PT, R10, RZ, PT ;  /* 0x000000ff0a00720c */ /* 0x000fe20003f65270 */
[----:B------:R-:W-:Y:S02]  /*04f0*/  IMAD.MOV.U32 R22, RZ, RZ, -0x1698967 ;  /* 0xfe967699ff167424 */ /* 0x000fe400078e00ff */
[----:B------:R-:W-:Y:S01]  /*0500*/  IMAD.MOV.U32 R23, RZ, RZ, R8 ;  /* 0x000000ffff177224 */ /* 0x000fe200078e0008 */
[----:B------:R-:W-:Y:S09]  /*0510*/  @P0 BRA `(.L_x_6) ;  /* 0x0000000400bc0947 */ /* 0x000ff20003800000 */
[----:B------:R-:W-:Y:S02]  /*0520*/  IMAD.MOV.U32 R25, RZ, RZ, RZ ;  /* 0x000000ffff197224 */ /* 0x000fe400078e00ff */
[----:B------:R-:W-:Y:S02]  /*0530*/  IMAD.MOV.U32 R22, RZ, RZ, -0x1698967 ;  /* 0xfe967699ff167424 */ /* 0x000fe400078e00ff */
[----:B------:R-:W-:-:S07]  /*0540*/  IMAD.MOV.U32 R23, RZ, RZ, R8 ;  /* 0x000000ffff177224 */ /* 0x000fce00078e0008 */
.L_x_7:
[----:B------:R-:W-:-:S04]  /*0550*/  IMAD R12, R23, UR8, R2 ;  /* 0x00000008170c7c24 */ /* 0x000fc8000f8e0202 */
[----:B------:R-:W-:Y:S01]  /*0560*/  VIADD R16, R12, UR8 ;  /* 0x000000080c107c36 */ /* 0x000fe20008000000 */
[----:B------:R-:W-:-:S04]  /*0570*/  IADD3 R15, P5, PT, R6, R12, RZ ;  /* 0x0000000c060f7210 */ /* 0x000fc80007fbe0ff */
[----:B------:R-:W-:Y:S02]  /*0580*/  IADD3 R13, P4, PT, R6, R16, RZ ;  /* 0x00000010060d7210 */ /* 0x000fe40007f9e0ff */
[-C--:B------:R-:W-:Y:S02]  /*0590*/  LEA.HI.X.SX32 R24, R12, R9.reuse, 0x1, P5 ;  /* 0x000000090c187211 */ /* 0x080fe400028f0eff */
[----:B------:R-:W-:Y:S02]  /*05a0*/  LEA.HI.X.SX32 R18, R16, R9, 0x1, P4 ;  /* 0x0000000910127211 */ /* 0x000fe400020f0eff */
[----:B------:R-:W-:Y:S02]  /*05b0*/  LEA R14, P5, R15, UR6, 0x2 ;  /* 0x000000060f0e7c11 */ /* 0x000fe4000f8a10ff */
[----:B------:R-:W-:Y:S02]  /*05c0*/  LEA R12, P4, R13, UR6, 0x2 ;  /* 0x000000060d0c7c11 */ /* 0x000fe4000f8810ff */
[----:B------:R-:W-:-:S02]  /*05d0*/  LEA.HI.X R15, R15, UR7, R24, 0x2, P5 ;  /* 0x000000070f0f7c11 */ /* 0x000fc4000a8f1418 */
[----:B------:R-:W-:-:S03]  /*05e0*/  LEA.HI.X R13, R13, UR7, R18, 0x2, P4 ;  /* 0x000000070d0d7c11 */ /* 0x000fc6000a0f1412 */
[----:B------:R0:W2:Y:S04]  /*05f0*/  LDG.E R24, desc[UR10][R14.64] ;  /* 0x0000000a0e187981 */ /* 0x0000a8000c1e1900 */
[----:B------:R3:W2:Y:S01]  /*0600*/  LDG.E R27, desc[UR10][R12.64] ;  /* 0x0000000a0c1b7981 */ /* 0x0006a2000c1e1900 */
[----:B------:R-:W-:-:S04]  /*0610*/  VIADD R16, R16, UR8 ;  /* 0x0000000810107c36 */ /* 0x000fc80008000000 */
[----:B------:R-:W-:Y:S01]  /*0620*/  VIADD R17, R16, UR8 ;  /* 0x0000000810117c36 */ /* 0x000fe20008000000 */
[----:B------:R-:W-:-:S03]  /*0630*/  IADD3 R19, P4, PT, R6, R16, RZ ;  /* 0x0000001006137210 */ /* 0x000fc60007f9e0ff */
[----:B0-----:R-:W-:Y:S01]  /*0640*/  VIADD R14, R17, UR8 ;  /* 0x00000008110e7c36 */ /* 0x001fe20008000000 */
[----:B------:R-:W-:Y:S02]  /*0650*/  LEA.HI.X.SX32 R16, R16, R9, 0x1, P4 ;  /* 0x0000000910107211 */ /* 0x000fe400020f0eff */
[C---:B------:R-:W-:Y:S02]  /*0660*/  LEA R18, P4, R19.reuse, UR6, 0x2 ;  /* 0x0000000613127c11 */ /* 0x040fe4000f8810ff */
[----:B------:R-:W-:Y:S02]  /*0670*/  IADD3 R26, P5, PT, R6, R17, RZ ;  /* 0x00000011061a7210 */ /* 0x000fe40007fbe0ff */
[----:B------:R-:W-:Y:S02]  /*0680*/  LEA.HI.X R19, R19, UR7, R16, 0x2, P4 ;  /* 0x0000000713137c11 */ /* 0x000fe4000a0f1410 */
[----:B------:R-:W-:Y:S02]  /*0690*/  LEA.HI.X.SX32 R29, R17, R9, 0x1, P5 ;  /* 0x00000009111d7211 */ /* 0x000fe400028f0eff */
[C---:B------:R-:W-:Y:S01]  /*06a0*/  LEA R16, P4, R26.reuse, UR6, 0x2 ;  /* 0x000000061a107c11 */ /* 0x040fe2000f8810ff */
[----:B------:R-:W4:Y:S03]  /*06b0*/  LDG.E R18, desc[UR10][R18.64] ;  /* 0x0000000a12127981 */ /* 0x000f26000c1e1900 */
[----:B------:R-:W-:Y:S01]  /*06c0*/  LEA.HI.X R17, R26, UR7, R29, 0x2, P4 ;  /* 0x000000071a117c11 */ /* 0x000fe2000a0f141d */
[----:B------:R-:W-:Y:S01]  /*06d0*/  VIADD R26, R14, UR8 ;  /* 0x000000080e1a7c36 */ /* 0x000fe20008000000 */
[----:B---3--:R-:W-:-:S03]  /*06e0*/  IADD3 R13, P4, PT, R6, R14, RZ ;  /* 0x0000000e060d7210 */ /* 0x008fc60007f9e0ff */
[----:B------:R0:W4:Y:S01]  /*06f0*/  LDG.E R29, desc[UR10][R16.64] ;  /* 0x0000000a101d7981 */ /* 0x000122000c1e1900 */
[-C--:B------:R-:W-:Y:S02]  /*0700*/  LEA.HI.X.SX32 R14, R14, R9.reuse, 0x1, P4 ;  /* 0x000000090e0e7211 */ /* 0x080fe400020f0eff */
[C---:B------:R-:W-:Y:S02]  /*0710*/  LEA R12, P4, R13.reuse, UR6, 0x2 ;  /* 0x000000060d0c7c11 */ /* 0x040fe4000f8810ff */
[----:B------:R-:W-:Y:S02]  /*0720*/  IADD3 R15, P5, PT, R6, R26, RZ ;  /* 0x0000001a060f7210 */ /* 0x000fe40007fbe0ff */
[----:B------:R-:W-:Y:S02]  /*0730*/  LEA.HI.X R13, R13, UR7, R14, 0x2, P4 ;  /* 0x000000070d0d7c11 */ /* 0x000fe4000a0f140e */
[C---:B------:R-:W-:Y:S02]  /*0740*/  LEA.HI.X.SX32 R28, R26.reuse, R9, 0x1, P5 ;  /* 0x000000091a1c7211 */ /* 0x040fe400028f0eff */
[C---:B------:R-:W-:Y:S01]  /*0750*/  LEA R14, P4, R15.reuse, UR6, 0x2 ;  /* 0x000000060f0e7c11 */ /* 0x040fe2000f8810ff */
[----:B------:R3:W5:Y:S03]  /*0760*/  LDG.E R19, desc[UR10][R12.64] ;  /* 0x0000000a0c137981 */ /* 0x000766000c1e1900 */
[----:B------:R-:W-:Y:S01]  /*0770*/  LEA.HI.X R15, R15, UR7, R28, 0x2, P4 ;  /* 0x000000070f0f7c11 */ /* 0x000fe2000a0f141c */
[----:B------:R-:W-:-:S04]  /*0780*/  VIADD R28, R26, UR8 ;  /* 0x000000081a1c7c36 */ /* 0x000fc80008000000 */
[----:B------:R1:W5:Y:S01]  /*0790*/  LDG.E R26, desc[UR10][R14.64] ;  /* 0x0000000a0e1a7981 */ /* 0x000362000c1e1900 */
[----:B0-----:R-:W-:Y:S02]  /*07a0*/  IADD3 R17, P4, PT, R6, R28, RZ ;  /* 0x0000001c06117210 */ /* 0x001fe40007f9e0ff */
[----:B--2---:R-:W-:Y:S01]  /*07b0*/  FMNMX3 R24, R22, R24, R27, !PT ;  /* 0x0000001816187276 */ /* 0x004fe2000780001b */
[C---:B------:R-:W-:Y:S01]  /*07c0*/  VIADD R22, R28.reuse, UR8 ;  /* 0x000000081c167c36 */ /* 0x040fe20008000000 */
[----:B------:R-:W-:Y:S02]  /*07d0*/  LEA.HI.X.SX32 R28, R28, R9, 0x1, P4 ;  /* 0x000000091c1c7211 */ /* 0x000fe400020f0eff */
[C---:B------:R-:W-:Y:S02]  /*07e0*/  LEA R16, P4, R17.reuse, UR6, 0x2 ;  /* 0x0000000611107c11 */ /* 0x040fe4000f8810ff */
[----:B------:R-:W-:Y:S02]  /*07f0*/  IADD3 R27, P5, PT, R6, R22, RZ ;  /* 0x00000016061b7210 */ /* 0x000fe40007fbe0ff */
[----:B------:R-:W-:-:S02]  /*0800*/  LEA.HI.X R17, R17, UR7, R28, 0x2, P4 ;  /* 0x0000000711117c11 */ /* 0x000fc4000a0f141c */
[----:B------:R-:W-:Y:S02]  /*0810*/  LEA.HI.X.SX32 R28, R22, R9, 0x1, P5 ;  /* 0x00000009161c7211 */ /* 0x000fe400028f0eff */
[C---:B---3--:R-:W-:Y:S01]  /*0820*/  LEA R12, P4, R27.reuse, UR6, 0x2 ;  /* 0x000000061b0c7c11 */ /* 0x048fe2000f8810ff */
[----:B------:R-:W2:Y:S03]  /*0830*/  LDG.E R16, desc[UR10][R16.64] ;  /* 0x0000000a10107981 */ /* 0x000ea6000c1e1900 */
[----:B------:R-:W-:-:S05]  /*0840*/  LEA.HI.X R13, R27, UR7, R28, 0x2, P4 ;  /* 0x000000071b0d7c11 */ /* 0x000fca000a0f141c */
[----:B------:R0:W2:Y:S01]  /*0850*/  LDG.E R27, desc[UR10][R12.64] ;  /* 0x0000000a0c1b7981 */ /* 0x0000a2000c1e1900 */
[----:B-1----:R-:W-:-:S04]  /*0860*/  VIADD R15, R22, UR8 ;  /* 0x00000008160f7c36 */ /* 0x002fc80008000000 */
[C---:B------:R-:W-:Y:S01]  /*0870*/  VIADD R22, R15.reuse, UR8 ;  /* 0x000000080f167c36 */ /* 0x040fe20008000000 */
[----:B------:R-:W-:Y:S02]  /*0880*/  IADD3 R14, P4, PT, R6, R15, RZ ;  /* 0x0000000f060e7210 */ /* 0x000fe40007f9e0ff */
[----:B----4-:R-:W-:Y:S02]  /*0890*/  FMNMX3 R18, R24, R18, R29, !PT ;  /* 0x0000001218127276 */ /* 0x010fe4000780001d */
[----:B------:R-:W-:Y:S02]  /*08a0*/  LEA.HI.X.SX32 R29, R15, R9, 0x1, P4 ;  /* 0x000000090f1d7211 */ /* 0x000fe400020f0eff */
[----:B------:R-:W-:Y:S02]  /*08b0*/  LEA R28, P4, R14, UR6, 0x2 ;  /* 0x000000060e1c7c11 */ /* 0x000fe4000f8810ff */
[----:B------:R-:W-:Y:S01]  /*08c0*/  IADD3 R15, P5, PT, R6, R22, RZ ;  /* 0x00000016060f7210 */ /* 0x000fe20007fbe0ff */
[----:B0-----:R-:W-:Y:S01]  /*08d0*/  VIADD R12, R22, UR8 ;  /* 0x00000008160c7c36 */ /* 0x001fe20008000000 */
[----:B------:R-:W-:-:S02]  /*08e0*/  LEA.HI.X R29, R14, UR7, R29, 0x2, P4 ;  /* 0x000000070e1d7c11 */ /* 0x000fc4000a0f141d */
[----:B------:R-:W-:Y:S02]  /*08f0*/  LEA.HI.X.SX32 R24, R22, R9, 0x1, P5 ;  /* 0x0000000916187211 */ /* 0x000fe400028f0eff */
[C---:B------:R-:W-:Y:S01]  /*0900*/  LEA R14, P4, R15.reuse, UR6, 0x2 ;  /* 0x000000060f0e7c11 */ /* 0x040fe2000f8810ff */
[----:B------:R-:W-:Y:S01]  /*0910*/  VIADD R17, R12, UR8 ;  /* 0x000000080c117c36 */ /* 0x000fe20008000000 */
[----:B------:R-:W3:Y:S02]  /*0920*/  LDG.E R28, desc[UR10][R28.64] ;  /* 0x0000000a1c1c7981 */ /* 0x000ee4000c1e1900 */
[----:B------:R-:W-:Y:S02]  /*0930*/  LEA.HI.X R15, R15, UR7, R24, 0x2, P4 ;  /* 0x000000070f0f7c11 */ /* 0x000fe4000a0f1418 */
[----:B-----5:R-:W-:-:S03]  /*0940*/  FMNMX3 R26, R18, R19, R26, !PT ;  /* 0x00000013121a7276 */ /* 0x020fc6000780001a */
[----:B------:R0:W3:Y:S01]  /*0950*/  LDG.E R22, desc[UR10][R14.64] ;  /* 0x0000000a0e167981 */ /* 0x0000e2000c1e1900 */
[C---:B------:R-:W-:Y:S02]  /*0960*/  IADD3 R19, P4, PT, R6.reuse, R12, RZ ;  /* 0x0000000c06137210 */ /* 0x040fe40007f9e0ff */
[----:B------:R-:W-:Y:S02]  /*0970*/  IADD3 R13, P5, PT, R6, R17, RZ ;  /* 0x00000011060d7210 */ /* 0x000fe40007fbe0ff */
[-C--:B------:R-:W-:Y:S02]  /*0980*/  LEA.HI.X.SX32 R12, R12, R9.reuse, 0x1, P4 ;  /* 0x000000090c0c7211 */ /* 0x080fe400020f0eff */
[----:B------:R-:W-:Y:S02]  /*0990*/  LEA R18, P4, R19, UR6, 0x2 ;  /* 0x0000000613127c11 */ /* 0x000fe4000f8810ff */
[C---:B------:R-:W-:Y:S01]  /*09a0*/  LEA.HI.X.SX32 R24, R17.reuse, R9, 0x1, P5 ;  /* 0x0000000911187211 */ /* 0x040fe200028f0eff */
[----:B------:R-:W-:Y:S01]  /*09b0*/  VIADD R17, R17, UR8 ;  /* 0x0000000811117c36 */ /* 0x000fe20008000000 */
[----:B------:R-:W-:-:S02]  /*09c0*/  LEA.HI.X R19, R19, UR7, R12, 0x2, P4 ;  /* 0x0000000713137c11 */ /* 0x000fc4000a0f140c */
[----:B------:R-:W-:-:S03]  /*09d0*/  LEA R12, P4, R13, UR6, 0x2 ;  /* 0x000000060d0c7c11 */ /* 0x000fc6000f8810ff */
[----:B------:R1:W4:Y:S01]  /*09e0*/  LDG.E R18, desc[UR10][R18.64] ;  /* 0x0000000a12127981 */ /* 0x000322000c1e1900 */
[----:B------:R-:W-:Y:S02]  /*09f0*/  LEA.HI.X R13, R13, UR7, R24, 0x2, P4 ;  /* 0x000000070d0d7c11 */ /* 0x000fe4000a0f1418 */
[----:B0-----:R-:W-:-:S03]  /*0a00*/  IADD3 R14, P4, PT, R6, R17, RZ ;  /* 0x00000011060e7210 */ /* 0x001fc60007f9e0ff */
[----:B------:R0:W4:Y:S01]  /*0a10*/  LDG.E R24, desc[UR10][R12.64] ;  /* 0x0000000a0c187981 */ /* 0x000122000c1e1900 */
[----:B--2---:R-:W-:Y:S01]  /*0a20*/  FMNMX3 R29, R26, R16, R27, !PT ;  /* 0x000000101a1d7276 */ /* 0x004fe2000780001b */
[C---:B------:R-:W-:Y:S01]  /*0a30*/  VIADD R26, R17.reuse, UR8 ;  /* 0x00000008111a7c36 */ /* 0x040fe20008000000 */
[-C--:B------:R-:W-:Y:S02]  /*0a40*/  LEA.HI.X.SX32 R17, R17, R9.reuse, 0x1, P4 ;  /* 0x0000000911117211 */ /* 0x080fe400020f0eff */
[----:B------:R-:W-:Y:S02]  /*0a50*/  LEA R16, P4, R14, UR6, 0x2 ;  /* 0x000000060e107c11 */ /* 0x000fe4000f8810ff */
[----:B------:R-:W-:Y:S01]  /*0a60*/  IADD3 R15, P5, PT, R6, R26, RZ ;  /* 0x0000001a060f7210 */ /* 0x000fe20007fbe0ff */
[----:B-1----:R-:W-:Y:S01]  /*0a70*/  VIADD R19, R26, UR8 ;  /* 0x000000081a137c36 */ /* 0x002fe20008000000 */
[----:B------:R-:W-:Y:S02]  /*0a80*/  LEA.HI.X R17, R14, UR7, R17, 0x2, P4 ;  /* 0x000000070e117c11 */ /* 0x000fe4000a0f1411 */
[----:B------:R-:W-:-:S02]  /*0a90*/  LEA.HI.X.SX32 R27, R26, R9, 0x1, P5 ;  /* 0x000000091a1b7211 */ /* 0x000fc400028f0eff */
[C---:B------:R-:W-:Y:S01]  /*0aa0*/  LEA R14, P4, R15.reuse, UR6, 0x2 ;  /* 0x000000060f0e7c11 */ /* 0x040fe2000f8810ff */
[----:B------:R-:W2:Y:S03]  /*0ab0*/  LDG.E R16, desc[UR10][R16.64] ;  /* 0x0000000a10107981 */ /* 0x000ea6000c1e1900 */
[----:B------:R-:W-:Y:S02]  /*0ac0*/  LEA.HI.X R15, R15, UR7, R27, 0x2, P4 ;  /* 0x000000070f0f7c11 */ /* 0x000fe4000a0f141b */
[----:B------:R-:W-:-:S04]  /*0ad0*/  IADD3 R27, P4, PT, R6, R19, RZ ;  /* 0x00000013061b7210 */ /* 0x000fc80007f9e0ff */
[C---:B0-----:R-:W-:Y:S01]  /*0ae0*/  LEA.HI.X.SX32 R12, R19.reuse, R9, 0x1, P4 ;  /* 0x00000009130c7211 */ /* 0x041fe200020f0eff */
[----:B------:R-:W-:Y:S01]  /*0af0*/  VIADD R19, R19, UR8 ;  /* 0x0000000813137c36 */ /* 0x000fe20008000000 */
[C---:B------:R-:W-:Y:S01]  /*0b00*/  LEA R26, P4, R27.reuse, UR6, 0x2 ;  /* 0x000000061b1a7c11 */ /* 0x040fe2000f8810ff */
[----:B------:R-:W2:Y:S03]  /*0b10*/  LDG.E R15, desc[UR10][R14.64] ;  /* 0x0000000a0e0f7981 */ /* 0x000ea6000c1e1900 */
[----:B------:R-:W-:Y:S02]  /*0b20*/  LEA.HI.X R27, R27, UR7, R12, 0x2, P4 ;  /* 0x000000071b1b7c11 */ /* 0x000fe4000a0f140c */
[----:B------:R-:W-:-:S03]  /*0b30*/  IADD3 R13, P4, PT, R6, R19, RZ ;  /* 0x00000013060d7210 */ /* 0x000fc60007f9e0ff */
[----:B------:R-:W5:Y:S01]  /*0b40*/  LDG.E R26, desc[UR10][R26.64] ;  /* 0x0000000a1a1a7981 */ /* 0x000f62000c1e1900 */
[----:B------:R-:W-:Y:S02]  /*0b50*/  LEA.HI.X.SX32 R19, R19, R9, 0x1, P4 ;  /* 0x0000000913137211 */ /* 0x000fe400020f0eff */
[----:B------:R-:W-:-:S04]  /*0b60*/  LEA R12, P4, R13, UR6, 0x2 ;  /* 0x000000060d0c7c11 */ /* 0x000fc8000f8810ff */
[----:B------:R-:W-:-:S05]  /*0b70*/  LEA.HI.X R13, R13, UR7, R19, 0x2, P4 ;  /* 0x000000070d0d7c11 */ /* 0x000fca000a0f1413 */
[----:B------:R-:W5:Y:S01]  /*0b80*/  LDG.E R12, desc[UR10][R12.64] ;  /* 0x0000000a0c0c7981 */ /* 0x000f62000c1e1900 */
[----:B------:R-:W-:Y:S01]  /*0b90*/  VIADD R25, R25, 0x10 ;  /* 0x0000001019197836 */ /* 0x000fe20000000000 */
[----:B---3--:R-:W-:-:S04]  /*0ba0*/  FMNMX3 R29, R29, R28, R22, !PT ;  /* 0x0000001c1d1d7276 */ /* 0x008fc80007800016 */
[----:B------:R-:W-:Y:S02]  /*0bb0*/  ISETP.NE.AND P4, PT, R25, R20, PT ;  /* 0x000000141900720c */ /* 0x000fe40003f85270 */
[----:B----4-:R-:W-:Y:S01]  /*0bc0*/  FMNMX3 R18, R29, R18, R24, !PT ;  /* 0x000000121d127276 */ /* 0x010fe20007800018 */
[----:B------:R-:W-:-:S03]  /*0bd0*/  VIADD R23, R23, 0x10 ;  /* 0x0000001017177836 */ /* 0x000fc60000000000 */
[----:B--2---:R-:W-:-:S04]  /*0be0*/  FMNMX3 R15, R18, R16, R15, !PT ;  /* 0x00000010120f7276 */ /* 0x004fc8000780000f */
[----:B-----5:R-:W-:-:S03]  /*0bf0*/  FMNMX3 R22, R15, R26, R12, !PT ;  /* 0x0000001a0f167276 */ /* 0x020fc6000780000c */
[----:B------:R-:W-:Y:S05]  /*0c00*/  @P4 BRA `(.L_x_7) ;  /* 0xfffffff800504947 */ /* 0x000fea000383ffff */
.L_x_6:
[----:B------:R-:W-:Y:S05]  /*0c10*/  BSYNC.RECONVERGENT B1 ;  /* 0x0000000000017941 */ /* 0x000fea0003800200 */
.L_x_5:
[----:B------:R-:W-:Y:S04]  /*0c20*/  BSSY.RECONVERGENT B1, `(.L_x_8) ;  /* 0x000007a000017945 */ /* 0x000fe80003800200 */
[----:B------:R-:W-:Y:S05]  /*0c30*/  @!P3 BRA `(.L_x_9) ;  /* 0x0000000400e0b947 */ /* 0x000fea0003800000 */
[----:B------:R-:W-:Y:S01]  /*0c40*/  BSSY.RECONVERGENT B2, `(.L_x_10) ;  /* 0x000003a000027945 */ /* 0x000fe20003800200 */
[----:B------:R-:W-:-:S03]  /*0c50*/  ISETP.NE.AND P3, PT, R11, RZ, PT ;  /* 0x000000ff0b00720c */ /* 0x000fc60003f65270 */
[----:B------:R-:W-:Y:S10]  /*0c60*/  @!P1 BRA `(.L_x_11) ;  /* 0x0000000000dc9947 */ /* 0x000ff40003800000 */
[----:B------:R-:W0:Y:S01]  /*0c70*/  LDCU UR4, c[0x0][0x38c] ;  /* 0x00007180ff0477ac */ /* 0x000e220008000800 */
[----:B------:R-:W2:Y:S01]  /*0c80*/  LDCU.64 UR12, c[0x0][0x380] ;  /* 0x00007000ff0c77ac */ /* 0x000ea20008000a00 */
[----:B0-----:R-:W-:-:S04]  /*0c90*/  IMAD R12, R23, UR4, R2 ;  /* 0x00000004170c7c24 */ /* 0x001fc8000f8e0202 */
[----:B------:R-:W-:Y:S01]  /*0ca0*/  VIADD R13, R12, UR4 ;  /* 0x000000040c0d7c36 */ /* 0x000fe20008000000 */
[----:B------:R-:W-:-:S03]  /*0cb0*/  IADD3 R17, P4, PT, R6, R12, RZ ;  /* 0x0000000c06117210 */ /* 0x000fc60007f9e0ff */
[----:B------:R-:W-:Y:S01]  /*0cc0*/  VIADD R14, R13, UR4 ;  /* 0x000000040d0e7c36 */ /* 0x000fe20008000000 */
[----:B------:R-:W-:Y:S02]  /*0cd0*/  IADD3 R15, P5, PT, R6, R13, RZ ;  /* 0x0000000d060f7210 */ /* 0x000fe40007fbe0ff */
[-C--:B------:R-:W-:Y:S02]  /*0ce0*/  LEA.HI.X.SX32 R24, R12, R9.reuse, 0x1, P4 ;  /* 0x000000090c187211 */ /* 0x080fe400020f0eff */
[----:B--2---:R-:W-:Y:S02]  /*0cf0*/  LEA R12, P4, R17, UR12, 0x2 ;  /* 0x0000000c110c7c11 */ /* 0x004fe4000f8810ff */
[----:B------:R-:W-:Y:S02]  /*0d00*/  LEA.HI.X.SX32 R16, R13, R9, 0x1, P5 ;  /* 0x000000090d107211 */ /* 0x000fe400028f0eff */
[----:B------:R-:W-:Y:S01]  /*0d10*/  LEA.HI.X R13, R17, UR13, R24, 0x2, P4 ;  /* 0x0000000d110d7c11 */ /* 0x000fe2000a0f1418 */
[----:B------:R-:W-:Y:S01]  /*0d20*/  VIADD R24, R14, UR4 ;  /* 0x000000040e187c36 */ /* 0x000fe20008000000 */
[----:B------:R-:W-:-:S02]  /*0d30*/  LEA R18, P5, R15, UR12, 0x2 ;  /* 0x0000000c0f127c11 */ /* 0x000fc4000f8a10ff */
[----:B------:R-:W-:Y:S01]  /*0d40*/  IADD3 R17, P4, PT, R6, R14, RZ ;  /* 0x0000000e06117210 */ /* 0x000fe20007f9e0ff */
[----:B------:R0:W2:Y:S01]  /*0d50*/  LDG.E R25, desc[UR10][R12.64] ;  /* 0x0000000a0c197981 */ /* 0x0000a2000c1e1900 */
[----:B------:R-:W-:Y:S02]  /*0d60*/  LEA.HI.X R19, R15, UR13, R16, 0x2, P5 ;  /* 0x0000000d0f137c11 */ /* 0x000fe4000a8f1410 */
[----:B------:R-:W-:Y:S02]  /*0d70*/  LEA.HI.X.SX32 R14, R14, R9, 0x1, P4 ;  /* 0x000000090e0e7211 */ /* 0x000fe400020f0eff */
[C---:B------:R-:W-:Y:S02]  /*0d80*/  LEA R16, P4, R17.reuse, UR12, 0x2 ;  /* 0x0000000c11107c11 */ /* 0x040fe4000f8810ff */
[----:B------:R-:W-:Y:S01]  /*0d90*/  IADD3 R15, P5, PT, R6, R24, RZ ;  /* 0x00000018060f7210 */ /* 0x000fe20007fbe0ff */
[----:B------:R-:W-:Y:S01]  /*0da0*/  VIADD R26, R24, UR4 ;  /* 0x00000004181a7c36 */ /* 0x000fe20008000000 */
[----:B------:R-:W-:-:S02]  /*0db0*/  LEA.HI.X R17, R17, UR13, R14, 0x2, P4 ;  /* 0x0000000d11117c11 */ /* 0x000fc4000a0f140e */
[-C--:B------:R-:W-:Y:S02]  /*0dc0*/  LEA.HI.X.SX32 R28, R24, R9.reuse, 0x1, P5 ;  /* 0x00000009181c7211 */ /* 0x080fe400028f0eff */
[C---:B------:R-:W-:Y:S01]  /*0dd0*/  LEA R14, P4, R15.reuse, UR12, 0x2 ;  /* 0x0000000c0f0e7c11 */ /* 0x040fe2000f8810ff */
[----:B------:R3:W2:Y:S01]  /*0de0*/  LDG.E R24, desc[UR10][R18.64] ;  /* 0x0000000a12187981 */ /* 0x0006a2000c1e1900 */
[----:B------:R-:W-:Y:S02]  /*0df0*/  IADD3 R27, P5, PT, R6, R26, RZ ;  /* 0x0000001a061b7210 */ /* 0x000fe40007fbe0ff */
[----:B------:R-:W-:Y:S01]  /*0e00*/  LEA.HI.X R15, R15, UR13, R28, 0x2, P4 ;  /* 0x0000000d0f0f7c11 */ /* 0x000fe2000a0f141c */
[C---:B------:R-:W-:Y:S01]  /*0e10*/  VIADD R28, R26.reuse, UR4 ;  /* 0x000000041a1c7c36 */ /* 0x040fe20008000000 */
[----:B0-----:R-:W-:Y:S02]  /*0e20*/  LEA R12, P4, R27, UR12, 0x2 ;  /* 0x0000000c1b0c7c11 */ /* 0x001fe4000f8810ff */
[----:B---3--:R-:W-:-:S02]  /*0e30*/  LEA.HI.X.SX32 R18, R26, R9, 0x1, P5 ;  /* 0x000000091a127211 */ /* 0x008fc400028f0eff */
[----:B------:R-:W-:Y:S01]  /*0e40*/  IADD3 R29, P5, PT, R6, R28, RZ ;  /* 0x0000001c061d7210 */ /* 0x000fe20007fbe0ff */
[----:B------:R-:W3:Y:S01]  /*0e50*/  LDG.E R26, desc[UR10][R16.64] ;  /* 0x0000000a101a7981 */ /* 0x000ee2000c1e1900 */
[----:B------:R-:W-:Y:S02]  /*0e60*/  LEA.HI.X R13, R27, UR13, R18, 0x2, P4 ;  /* 0x0000000d1b0d7c11 */ /* 0x000fe4000a0f1412 */
[----:B------:R-:W-:Y:S01]  /*0e70*/  LEA R18, P4, R29, UR12, 0x2 ;  /* 0x0000000c1d127c11 */ /* 0x000fe2000f8810ff */
[----:B------:R0:W3:Y:S04]  /*0e80*/  LDG.E R27, desc[UR10][R14.64] ;  /* 0x0000000a0e1b7981 */ /* 0x0000e8000c1e1900 */
[----:B------:R4:W5:Y:S01]  /*0e90*/  LDG.E R12, desc[UR10][R12.64] ;  /* 0x0000000a0c0c7981 */ /* 0x000962000c1e1900 */
[----:B0-----:R-:W-:-:S04]  /*0ea0*/  LEA.HI.X.SX32 R14, R28, R9, 0x1, P5 ;  /* 0x000000091c0e7211 */ /* 0x001fc800028f0eff */
[----:B------:R-:W-:Y:S01]  /*0eb0*/  LEA.HI.X R19, R29, UR13, R14, 0x2, P4 ;  /* 0x0000000d1d137c11 */ /* 0x000fe2000a0f140e */
[----:B------:R-:W-:-:S04]  /*0ec0*/  VIADD R29, R28, UR4 ;  /* 0x000000041c1d7c36 */ /* 0x000fc80008000000 */
[C---:B----4-:R-:W-:Y:S01]  /*0ed0*/  VIADD R13, R29.reuse, UR4 ;  /* 0x000000041d0d7c36 */ /* 0x050fe20008000000 */
[----:B------:R-:W-:Y:S01]  /*0ee0*/  IADD3 R28, P4, PT, R6, R29, RZ ;  /* 0x0000001d061c7210 */ /* 0x000fe20007f9e0ff */
[----:B------:R-:W5:Y:S03]  /*0ef0*/  LDG.E R19, desc[UR10][R18.64] ;  /* 0x0000000a12137981 */ /* 0x000f66000c1e1900 */
[----:B------:R-:W-:Y:S02]  /*0f00*/  LEA.HI.X.SX32 R29, R29, R9, 0x1, P4 ;  /* 0x000000091d1d7211 */ /* 0x000fe400020f0eff */
[----:B------:R-:W-:Y:S02]  /*0f10*/  LEA R16, P4, R28, UR12, 0x2 ;  /* 0x0000000c1c107c11 */ /* 0x000fe4000f8810ff */
[----:B------:R-:W-:Y:S02]  /*0f20*/  IADD3 R15, P5, PT, R6, R13, RZ ;  /* 0x0000000d060f7210 */ /* 0x000fe40007fbe0ff */
[----:B------:R-:W-:-:S02]  /*0f30*/  LEA.HI.X R17, R28, UR13, R29, 0x2, P4 ;  /* 0x0000000d1c117c11 */ /* 0x000fc4000a0f141d */
[----:B------:R-:W-:Y:S02]  /*0f40*/  LEA.HI.X.SX32 R28, R13, R9, 0x1, P5 ;  /* 0x000000090d1c7211 */ /* 0x000fe400028f0eff */
[C---:B------:R-:W-:Y:S02]  /*0f50*/  LEA R14, P4, R15.reuse, UR12, 0x2 ;  /* 0x0000000c0f0e7c11 */ /* 0x040fe4000f8810ff */
[----:B------:R-:W4:Y:S02]  /*0f60*/  LDG.E R17, desc[UR10][R16.64] ;  /* 0x0000000a10117981 */ /* 0x000f24000c1e1900 */
[----:B------:R-:W-:-:S05]  /*0f70*/  LEA.HI.X R15, R15, UR13, R28, 0x2, P4 ;  /* 0x0000000d0f0f7c11 */ /* 0x000fca000a0f141c */
[----:B------:R-:W4:Y:S01]  /*0f80*/  LDG.E R14, desc[UR10][R14.64] ;  /* 0x0000000a0e0e7981 */ /* 0x000f22000c1e1900 */
[----:B------:R-:W-:Y:S01]  /*0f90*/  VIADD R23, R23, 0x8 ;  /* 0x0000000817177836 */ /* 0x000fe20000000000 */
[----:B--2---:R-:W-:-:S04]  /*0fa0*/  FMNMX3 R24, R22, R25, R24, !PT ;  /* 0x0000001916187276 */ /* 0x004fc80007800018 */
[----:B---3--:R-:W-:-:S04]  /*0fb0*/  FMNMX3 R24, R24, R26, R27, !PT ;  /* 0x0000001a18187276 */ /* 0x008fc8000780001b */
[----:B-----5:R-:W-:-:S04]  /*0fc0*/  FMNMX3 R12, R24, R12, R19, !PT ;  /* 0x0000000c180c7276 */ /* 0x020fc80007800013 */
[----:B----4-:R-:W-:-:S07]  /*0fd0*/  FMNMX3 R22, R12, R17, R14, !PT ;  /* 0x000000110c167276 */ /* 0x010fce000780000e */
.L_x_11:
[----:B------:R-:W-:Y:S05]  /*0fe0*/  BSYNC.RECONVERGENT B2 ;  /* 0x0000000000027941 */ /* 0x000fea0003800200 */
.L_x_10:
        /* <DEDUP_REMOVED lines=10> */
[----:B------:R-:W-:Y:S02]  /*1090*/  LEA.HI.X.SX32 R14, R12, R9, 0x1, P4 ;  /* 0x000000090c0e7211 */ /* 0x000fe400020f0eff */
[C---:B--2---:R-:W-:Y:S01]  /*10a0*/  LEA R12, P4, R13.reuse, UR12, 0x2 ;  /* 0x0000000c0d0c7c11 */ /* 0x044fe2000f8810ff */
[----:B------:R-:W-:Y:S01]  /*10b0*/  VIADD R25, R18, UR4 ;  /* 0x0000000412197c36 */ /* 0x000fe20008000000 */
[----:B------:R-:W-:Y:S02]  /*10c0*/  IADD3 R16, P5, PT, R6, R15, RZ ;  /* 0x0000000f06107210 */ /* 0x000fe40007fbe0ff */
[----:B------:R-:W-:Y:S02]  /*10d0*/  LEA.HI.X R13, R13, UR13, R14, 0x2, P4 ;  /* 0x0000000d0d0d7c11 */ /* 0x000fe4000a0f140e */
[----:B------:R-:W-:Y:S02]  /*10e0*/  LEA.HI.X.SX32 R15, R15, R9, 0x1, P5 ;  /* 0x000000090f0f7211 */ /* 0x000fe400028f0eff */
[----:B------:R-:W-:-:S02]  /*10f0*/  LEA R14, P4, R16, UR12, 0x2 ;  /* 0x0000000c100e7c11 */ /* 0x000fc4000f8810ff */
[----:B------:R-:W-:Y:S01]  /*1100*/  IADD3 R17, P5, PT, R6, R18, RZ ;  /* 0x0000001206117210 */ /* 0x000fe20007fbe0ff */
[----:B------:R-:W2:Y:S01]  /*1110*/  LDG.E R13, desc[UR10][R12.64] ;  /* 0x0000000a0c0d7981 */ /* 0x000ea2000c1e1900 */
[----:B------:R-:W-:Y:S02]  /*1120*/  LEA.HI.X R15, R16, UR13, R15, 0x2, P4 ;  /* 0x0000000d100f7c11 */ /* 0x000fe4000a0f140f */
[----:B------:R-:W-:Y:S02]  /*1130*/  IADD3 R19, P4, PT, R6, R25, RZ ;  /* 0x0000001906137210 */ /* 0x000fe40007f9e0ff */
[-C--:B------:R-:W-:Y:S01]  /*1140*/  LEA.HI.X.SX32 R24, R18, R9.reuse, 0x1, P5 ;  /* 0x0000000912187211 */ /* 0x080fe200028f0eff */
[----:B------:R-:W2:Y:S01]  /*1150*/  LDG.E R14, desc[UR10][R14.64] ;  /* 0x0000000a0e0e7981 */ /* 0x000ea2000c1e1900 */
[----:B------:R-:W-:Y:S02]  /*1160*/  LEA R16, P5, R17, UR12, 0x2 ;  /* 0x0000000c11107c11 */ /* 0x000fe4000f8a10ff */
[----:B------:R-:W-:-:S02]  /*1170*/  LEA.HI.X.SX32 R26, R25, R9, 0x1, P4 ;  /* 0x00000009191a7211 */ /* 0x000fc400020f0eff */
[----:B------:R-:W-:Y:S02]  /*1180*/  LEA R18, P4, R19, UR12, 0x2 ;  /* 0x0000000c13127c11 */ /* 0x000fe4000f8810ff */
[----:B------:R-:W-:Y:S02]  /*1190*/  LEA.HI.X R17, R17, UR13, R24, 0x2, P5 ;  /* 0x0000000d11117c11 */ /* 0x000fe4000a8f1418 */
[----:B------:R-:W-:-:S04]  /*11a0*/  LEA.HI.X R19, R19, UR13, R26, 0x2, P4 ;  /* 0x0000000d13137c11 */ /* 0x000fc8000a0f141a */
[----:B------:R-:W3:Y:S04]  /*11b0*/  LDG.E R17, desc[UR10][R16.64] ;  /* 0x0000000a10117981 */ /* 0x000ee8000c1e1900 */
[----:B------:R-:W3:Y:S01]  /*11c0*/  LDG.E R18, desc[UR10][R18.64] ;  /* 0x0000000a12127981 */ /* 0x000ee2000c1e1900 */
[----:B------:R-:W-:Y:S01]  /*11d0*/  VIADD R23, R23, 0x4 ;  /* 0x0000000417177836 */ /* 0x000fe20000000000 */
[----:B--2---:R-:W-:-:S04]  /*11e0*/  FMNMX3 R22, R22, R13, R14, !PT ;  /* 0x0000000d16167276 */ /* 0x004fc8000780000e */
[----:B---3--:R-:W-:-:S07]  /*11f0*/  FMNMX3 R22, R22, R17, R18, !PT ;  /* 0x0000001116167276 */ /* 0x008fce0007800012 */
.L_x_13:
[----:B------:R-:W-:Y:S05]  /*1200*/  BSYNC.RECONVERGENT B2 ;  /* 0x0000000000027941 */ /* 0x000fea0003800200 */
.L_x_12:
[----:B------:R-:W-:Y:S05]  /*1210*/  @!P3 BRA `(.L_x_9) ;  /* 0x000000000068b947 */ /* 0x000fea0003800000 */
[----:B------:R-:W0:Y:S08]  /*1220*/  LDC R18, c[0x0][0x38c] ;  /* 0x0000e300ff127b82 */ /* 0x000e300000000800 */
[----:B------:R-:W2:Y:S01]  /*1230*/  LDC.64 R12, c[0x0][0x380] ;  /* 0x0000e000ff0c7b82 */ /* 0x000ea20000000a00 */
[----:B0-----:R-:W-:-:S05]  /*1240*/  IMAD R17, R23, R18, R2 ;  /* 0x0000001217117224 */ /* 0x001fca00078e0202 */
[----:B------:R-:W-:-:S04]  /*1250*/  IADD3 R15, P3, PT, R6, R17, RZ ;  /* 0x00000011060f7210 */ /* 0x000fc80007f7e0ff */
[----:B------:R-:W-:Y:S02]  /*1260*/  LEA.HI.X.SX32 R16, R17, R9, 0x1, P3 ;  /* 0x0000000911107211 */ /* 0x000fe400018f0eff */
[----:B--2---:R-:W-:-:S04]  /*1270*/  LEA R14, P3, R15, R12, 0x2 ;  /* 0x0000000c0f0e7211 */ /* 0x004fc800078610ff */
[----:B------:R-:W-:-:S06]  /*1280*/  LEA.HI.X R15, R15, R13, R16, 0x2, P3 ;  /* 0x0000000d0f0f7211 */ /* 0x000fcc00018f1410 */
[----:B------:R-:W2:Y:S01]  /*1290*/  LDG.E R15, desc[UR10][R14.64] ;  /* 0x0000000a0e0f7981 */ /* 0x000ea2000c1e1900 */
[----:B------:R-:W-:Y:S02]  /*12a0*/  ISETP.NE.AND P3, PT, R21, 0x1, PT ;  /* 0x000000011500780c */ /* 0x000fe40003f65270 */
[----:B--2---:R-:W-:-:S11]  /*12b0*/  FMNMX R22, R22, R15, !PT ;  /* 0x0000000f16167209 */ /* 0x004fd60007800000 */
[----:B------:R-:W-:Y:S05]  /*12c0*/  @!P3 BRA `(.L_x_9) ;  /* 0x00000000003cb947 */ /* 0x000fea0003800000 */
[----:B------:R-:W-:Y:S01]  /*12d0*/  ISETP.NE.AND P3, PT, R21, 0x2, PT ;  /* 0x000000021500780c */ /* 0x000fe20003f65270 */
[----:B------:R-:W-:-:S05]  /*12e0*/  IMAD.IADD R17, R17, 0x1, R18 ;  /* 0x0000000111117824 */ /* 0x000fca00078e0212 */
[----:B------:R-:W-:-:S07]  /*12f0*/  IADD3 R15, P4, PT, R6, R17, RZ ;  /* 0x00000011060f7210 */ /* 0x000fce0007f9e0ff */
[C---:B------:R-:W-:Y:S01]  /*1300*/  @P3 IMAD.IADD R16, R17.reuse, 0x1, R18 ;  /* 0x0000000111103824 */ /* 0x040fe200078e0212 */
[----:B------:R-:W-:Y:S02]  /*1310*/  LEA.HI.X.SX32 R18, R17, R9, 0x1, P4 ;  /* 0x0000000911127211 */ /* 0x000fe400020f0eff */
[C---:B------:R-:W-:Y:S02]  /*1320*/  LEA R14, P4, R15.reuse, R12, 0x2 ;  /* 0x0000000c0f0e7211 */ /* 0x040fe400078810ff */
[----:B------:R-:W-:Y:S02]  /*1330*/  @P3 IADD3 R17, P5, PT, R6, R16, RZ ;  /* 0x0000001006113210 */ /* 0x000fe40007fbe0ff */
[----:B------:R-:W-:Y:S02]  /*1340*/  LEA.HI.X R15, R15, R13, R18, 0x2, P4 ;  /* 0x0000000d0f0f7211 */ /* 0x000fe400020f1412 */
[----:B------:R-:W-:Y:S02]  /*1350*/  @P3 LEA.HI.X.SX32 R16, R16, R9, 0x1, P5 ;  /* 0x0000000910103211 */ /* 0x000fe400028f0eff */
[----:B------:R-:W-:-:S02]  /*1360*/  @P3 LEA R12, P4, R17, R12, 0x2 ;  /* 0x0000000c110c3211 */ /* 0x000fc400078810ff */
[----:B------:R-:W2:Y:S02]  /*1370*/  LDG.E R15, desc[UR10][R14.64] ;  /* 0x0000000a0e0f7981 */ /* 0x000ea4000c1e1900 */
[----:B------:R-:W-:-:S06]  /*1380*/  @P3 LEA.HI.X R13, R17, R13, R16, 0x2, P4 ;  /* 0x0000000d110d3211 */ /* 0x000fcc00020f1410 */
[----:B------:R-:W3:Y:S01]  /*1390*/  @P3 LDG.E R13, desc[UR10][R12.64] ;  /* 0x0000000a0c0d3981 */ /* 0x000ee2000c1e1900 */
[----:B--2---:R-:W-:-:S04]  /*13a0*/  FMNMX R22, R22, R15, !PT ;  /* 0x0000000f16167209 */ /* 0x004fc80007800000 */
[----:B---3--:R-:W-:-:S07]  /*13b0*/  @P3 FMNMX R22, R22, R13, !PT ;  /* 0x0000000d16163209 */ /* 0x008fce0007800000 */
.L_x_9:
[----:B------:R-:W-:Y:S05]  /*13c0*/  BSYNC.RECONVERGENT B1 ;  /* 0x0000000000017941 */ /* 0x000fea0003800200 */
.L_x_8:
[----:B------:R-:W0:Y:S01]  /*13d0*/  S2UR UR5, SR_CgaCtaId ;  /* 0x00000000000579c3 */ /* 0x000e220000008800 */
[----:B------:R-:W-:Y:S02]  /*13e0*/  UMOV UR4, 0x400 ;  /* 0x0000040000047882 */ /* 0x000fe40000000000 */
[----:B0-----:R-:W-:Y:S01]  /*13f0*/  ULEA UR4, UR5, UR4, 0x18 ;  /* 0x0000000405047291 */ /* 0x001fe2000f8ec0ff */
[----:B------:R-:W0:Y:S05]  /*1400*/  LDCU UR5, c[0x0][0x38c] ;  /* 0x00007180ff0577ac */ /* 0x000e2a0008000800 */
[----:B------:R-:W-:Y:S01]  /*1410*/  LEA R13, R2, UR4, 0x2 ;  /* 0x00000004020d7c11 */ /* 0x000fe2000f8e10ff */
[----:B-1----:R-:W-:-:S04]  /*1420*/  IMAD.IADD R2, R7, 0x1, R2 ;  /* 0x0000000107027824 */ /* 0x002fc800078e0202 */
[----:B------:R2:W-:Y:S01]  /*1430*/  STS [R13], R22 ;  /* 0x000000160d007388 */ /* 0x0005e20000000800 */
[----:B0-----:R-:W-:-:S13]  /*1440*/  ISETP.GE.AND P3, PT, R2, UR5, PT ;  /* 0x0000000502007c0c */ /* 0x001fda000bf66270 */
[----:B--2---:R-:W-:Y:S05]  /*1450*/  @!P3 BRA `(.L_x_14) ;  /* 0xfffffff0001cb947 */ /* 0x004fea000383ffff */
.L_x_2:
[----:B------:R-:W-:Y:S05]  /*1460*/  BSYNC.RECONVERGENT B0 ;  /* 0x0000000000007941 */ /* 0x000fea0003800200 */
.L_x_1:
[----:B------:R-:W0:Y:S01]  /*1470*/  LDCU UR9, c[0x0][0x3a4] ;  /* 0x00007480ff0977ac */ /* 0x000e220008000800 */
[----:B------:R-:W-:Y:S01]  /*1480*/  BAR.SYNC.DEFER_BLOCKING 0x0 ;  /* 0x0000000000007b1d */ /* 0x000fe20000010000 */
[----:B0-----:R-:W-:-:S13]  /*1490*/  ISETP.LE.AND P0, PT, RZ, UR9, PT ;  /* 0x00000009ff007c0c */ /* 0x001fda000bf03270 */
[----:B------:R-:W-:Y:S05]  /*14a0*/  @!P0 EXIT ;  /* 0x000000000000894d */ /* 0x000fea0003800000 */
[----:B------:R-:W0:Y:S01]  /*14b0*/  LDCU UR5, c[0x0][0x390] ;  /* 0x00007200ff0577ac */ /* 0x000e220008000800 */
[----:B------:R-:W1:Y:S01]  /*14c0*/  LDCU UR8, c[0x0][0x360] ;  /* 0x00006c00ff0877ac */ /* 0x000e620008000800 */
[----:B0-----:R-:W-:-:S09]  /*14d0*/  UISETP.GT.AND UP0, UPT, UR5, URZ, UPT ;  /* 0x000000ff0500728c */ /* 0x001fd2000bf04270 */
[----:B-1----:R-:W-:Y:S05]  /*14e0*/  BRA.U UP0, `(.L_x_15) ;  /* 0x0000000100307547 */ /* 0x002fea000b800000 */
[----:B------:R-:W-:Y:S01]  /*14f0*/  IMAD.MOV.U32 R9, RZ, RZ, -0x1698967 ;  /* 0xfe967699ff097424 */ /* 0x000fe200078e00ff */
[----:B------:R-:W0:Y:S06]  /*1500*/  LDCU.64 UR4, c[0x0][0x398] ;  /* 0x00007300ff0477ac */ /* 0x000e2c0008000a00 */
.L_x_16:
[----:B------:R-:W-:Y:S02]  /*1510*/  IMAD R2, R0, UR9, R5 ;  /* 0x0000000900027c24 */ /* 0x000fe4000f8e0205 */
[----:B------:R-:W-:-:S03]  /*1520*/  VIADD R5, R5, UR8 ;  /* 0x0000000805057c36 */ /* 0x000fc60008000000 */
[----:B-1----:R-:W-:-:S04]  /*1530*/  IADD3 R7, P0, PT, R3, R2, RZ ;  /* 0x0000000203077210 */ /* 0x002fc80007f1e0ff */
[----:B------:R-:W-:Y:S02]  /*1540*/  LEA.HI.X.SX32 R2, R2, R4, 0x1, P0 ;  /* 0x0000000402027211 */ /* 0x000fe400000f0eff */
[----:B0-----:R-:W-:-:S04]  /*1550*/  LEA R6, P0, R7, UR4, 0x2 ;  /* 0x0000000407067c11 */ /* 0x001fc8000f8010ff */
[----:B------:R-:W-:Y:S02]  /*1560*/  LEA.HI.X R7, R7, UR5, R2, 0x2, P0 ;  /* 0x0000000507077c11 */ /* 0x000fe400080f1402 */
[----:B------:R-:W-:-:S03]  /*1570*/  ISETP.GE.AND P0, PT, R5, UR9, PT ;  /* 0x0000000905007c0c */ /* 0x000fc6000bf06270 */
[----:B------:R1:W-:Y:S10]  /*1580*/  STG.E desc[UR10][R6.64], R9 ;  /* 0x0000000906007986 */ /* 0x0003f4000c10190a */
[----:B------:R-:W-:Y:S05]  /*1590*/  @!P0 BRA `(.L_x_16) ;  /* 0xfffffffc00dc8947 */ /* 0x000fea000383ffff */
[----:B------:R-:W-:Y:S05]  /*15a0*/  EXIT ;  /* 0x000000000000794d */ /* 0x000fea0003800000 */
.L_x_15:
[----:B------:R-:W0:Y:S01]  /*15b0*/  LDCU UR4, c[0x0][0x394] ;  /* 0x00007280ff0477ac */ /* 0x000e220008000800 */
[----:B------:R-:W-:Y:S01]  /*15c0*/  IMAD.MOV R6, RZ, RZ, -R5 ;  /* 0x000000ffff067224 */ /* 0x000fe200078e0a05 */
[----:B------:R-:W-:Y:S01]  /*15d0*/  PRMT R8, RZ, 0x7610, R8 ;  /* 0x00007610ff087816 */ /* 0x000fe20000000008 */
[----:B------:R-:W-:Y:S01]  /*15e0*/  IMAD.MOV.U32 R10, RZ, RZ, RZ ;  /* 0x000000ffff0a7224 */ /* 0x000fe200078e00ff */
[----:B------:R-:W-:Y:S01]  /*15f0*/  PRMT R2, RZ, 0x7610, R2 ;  /* 0x00007610ff027816 */ /* 0x000fe20000000002 */
[----:B0-----:R-:W-:Y:S02]  /*1600*/  UIMAD UR7, UR8, UR4, URZ ;  /* 0x00000004080772a4 */ /* 0x001fe4000f8e02ff */
[----:B------:R-:W-:Y:S01]  /*1610*/  IMAD R7, R5, UR4, RZ ;  /* 0x0000000405077c24 */ /* 0x000fe2000f8e02ff */
[----:B------:R-:W-:-:S03]  /*1620*/  USHF.L.U32 UR4, UR4, 0x2, URZ ;  /* 0x0000000204047899 */ /* 0x000fc600080006ff */
[C---:B------:R-:W-:Y:S02]  /*1630*/  VIADD R9, R7.reuse, UR5 ;  /* 0x0000000507097c36 */ /* 0x040fe40008000000 */
[----:B------:R-:W-:Y:S02]  /*1640*/  VIADD R11, R7, 0x1 ;  /* 0x00000001070b7836 */ /* 0x000fe40000000000 */
[----:B------:R-:W-:-:S07]  /*1650*/  IMAD R23, RZ, RZ, -UR7 ;  /* 0x80000007ff177e24 */ /* 0x000fce000f8e02ff */
.L_x_26:
[C---:B0-----:R-:W-:Y:S01]  /*1660*/  IMAD R13, R10.reuse, UR7, R9 ;  /* 0x000000070a0d7c24 */ /* 0x041fe2000f8e0209 */
[----:B------:R-:W-:Y:S02]  /*1670*/  UIADD3 UR5, UPT, UPT, -UR7, URZ, URZ ;  /* 0x000000ff07057290 */ /* 0x000fe4000fffe1ff */
[----:B------:R-:W-:Y:S01]  /*1680*/  IMAD R12, R10, UR7, R11 ;  /* 0x000000070a0c7c24 */ /* 0x000fe2000f8e020b */
[----:B------:R-:W0:Y:S01]  /*1690*/  LDC R18, c[0x0][0x394] ;  /* 0x0000e500ff127b82 */ /* 0x000e220000000800 */
[----:B------:R-:W-:Y:S01]  /*16a0*/  PRMT R15, R7, 0x9910, RZ ;  /* 0x00009910070f7816 */ /* 0x000fe200000000ff */
[----:B------:R-:W-:Y:S01]  /*16b0*/  BSSY.RECONVERGENT B0, `(.L_x_17) ;  /* 0x0000038000007945 */ /* 0x000fe20003800200 */
[----:B------:R-:W-:Y:S01]  /*16c0*/  PRMT R16, R8, 0x9910, RZ ;  /* 0x0000991008107816 */ /* 0x000fe200000000ff */
[----:B------:R-:W-:Y:S01]  /*16d0*/  IMAD.MOV.U32 R17, RZ, RZ, -0x1698967 ;  /* 0xfe967699ff117424 */ /* 0x000fe200078e00ff */
[----:B------:R-:W-:Y:S01]  /*16e0*/  VIMNMX R13, PT, PT, R13, R12, !PT ;  /* 0x0000000c0d0d7248 */ /* 0x000fe20007fe0100 */
[----:B------:R-:W-:-:S04]  /*16f0*/  IMAD.MOV R15, RZ, RZ, -R15 ;  /* 0x000000ffff0f7224 */ /* 0x000fc800078e0a0f */
[----:B------:R-:W-:-:S04]  /*1700*/  IMAD R12, R10, UR5, R13 ;  /* 0x000000050a0c7c24 */ /* 0x000fc8000f8e020d */
[----:B------:R-:W-:Y:S02]  /*1710*/  IMAD.IADD R14, R7, 0x1, -R12 ;  /* 0x00000001070e7824 */ /* 0x000fe400078e0a0c */
[----:B------:R-:W-:-:S03]  /*1720*/  IMAD R12, R10, UR5, -R7 ;  /* 0x000000050a0c7c24 */ /* 0x000fc6000f8e0a07 */
[----:B------:R-:W-:Y:S01]  /*1730*/  ISETP.GT.U32.AND P0, PT, R14, -0x10, PT ;  /* 0xfffffff00e00780c */ /* 0x000fe20003f04070 */
[----:B------:R-:W-:Y:S01]  /*1740*/  IMAD.IADD R19, R13, 0x1, R12 ;  /* 0x000000010d137824 */ /* 0x000fe200078e020c */
[----:B------:R-:W-:-:S04]  /*1750*/  PRMT R14, R23, 0x9910, RZ ;  /* 0x00009910170e7816 */ /* 0x000fc800000000ff */
[----:B------:R-:W-:Y:S01]  /*1760*/  LOP3.LUT P1, RZ, R19, 0xf, RZ, 0xc0, !PT ;  /* 0x0000000f13ff7812 */ /* 0x000fe2000782c0ff */
[----:B------:R-:W-:Y:S02]  /*1770*/  IMAD.MOV.U32 R12, RZ, RZ, R14 ;  /* 0x000000ffff0c7224 */ /* 0x000fe400078e000e */
[----:B0-----:R-:W-:Y:S02]  /*1780*/  IMAD R14, R5, R18, RZ ;  /* 0x00000012050e7224 */ /* 0x001fe400078e02ff */
[----:B------:R-:W-:Y:S02]  /*1790*/  IMAD R16, R12, R16, R15 ;  /* 0x000000100c107224 */ /* 0x000fe400078e020f */
[----:B------:R-:W-:Y:S06]  /*17a0*/  @P0 BRA `(.L_x_18) ;  /* 0x0000000000a00947 */ /* 0x000fec0003800000 */
[----:B------:R-:W0:Y:S01]  /*17b0*/  S2R R20, SR_CgaCtaId ;  /* 0x0000000000147919 */ /* 0x000e220000008800 */
[----:B------:R-:W-:Y:S01]  /*17c0*/  MOV R15, 0x400 ;  /* 0x00000400000f7802 */ /* 0x000fe20000000f00 */
[----:B------:R-:W-:Y:S01]  /*17d0*/  UIADD3 UR5, UPT, UPT, -UR8, URZ, URZ ;  /* 0x000000ff08057290 */ /* 0x000fe2000fffe1ff */
[----:B------:R-:W-:Y:S02]  /*17e0*/  IMAD.IADD R17, R6, 0x1, R5 ;  /* 0x0000000106117824 */ /* 0x000fe400078e0205 */
[----:B0-----:R-:W-:Y:S02]  /*17f0*/  LEA R20, R20, R15, 0x18 ;  /* 0x0000000f14147211 */ /* 0x001fe400078ec0ff */
[----:B------:R-:W-:Y:S01]  /*1800*/  LOP3.LUT R15, R19, 0xfffffff0, RZ, 0xc0, !PT ;  /* 0xfffffff0130f7812 */ /* 0x000fe200078ec0ff */
[----:B------:R-:W-:Y:S02]  /*1810*/  IMAD R19, R10, UR5, R17 ;  /* 0x000000050a137c24 */ /* 0x000fe4000f8e0211 */
[----:B------:R-:W-:-:S02]  /*1820*/  IMAD R20, R5, UR4, R20 ;  /* 0x0000000405147c24 */ /* 0x000fc4000f8e0214 */
[----:B------:R-:W-:Y:S02]  /*1830*/  IMAD R15, R19, R18, -R15 ;  /* 0x00000012130f7224 */ /* 0x000fe400078e0a0f */
[----:B------:R-:W-:Y:S02]  /*1840*/  IMAD.MOV.U32 R17, RZ, RZ, -0x1698967 ;  /* 0xfe967699ff117424 */ /* 0x000fe400078e00ff */
[----:B------:R-:W-:-:S07]  /*1850*/  VIADD R18, R20, 0x20 ;  /* 0x0000002014127836 */ /* 0x000fce0000000000 */
.L_x_19:
[----:B------:R-:W-:Y:S01]  /*1860*/  LDS R22, [R18+-0x20] ;  /* 0xffffe00012167984 */ /* 0x000fe20000000800 */
[----:B------:R-:W-:Y:S02]  /*1870*/  VIADD R15, R15, 0x10 ;  /* 0x000000100f0f7836 */ /* 0x000fe40000000000 */
[----:B------:R-:W-:Y:S01]  /*1880*/  VIADD R14, R14, 0x10 ;  /* 0x000000100e0e7836 */ /* 0x000fe20000000000 */
[----:B------:R-:W0:Y:S02]  /*1890*/  LDS R21, [R18+-0x1c] ;  /* 0xffffe40012157984 */ /* 0x000e240000000800 */
[----:B------:R-:W-:Y:S02]  /*18a0*/  ISETP.NE.AND P0, PT, R15, RZ, PT ;  /* 0x000000ff0f00720c */ /* 0x000fe40003f05270 */
[----:B------:R-:W-:Y:S04]  /*18b0*/  LDS R24, [R18+-0x18] ;  /* 0xffffe80012187984 */ /* 0x000fe80000000800 */
[----:B------:R-:W1:Y:S04]  /*18c0*/  LDS R25, [R18+-0x14] ;  /* 0xffffec0012197984 */ /* 0x000e680000000800 */
[----:B------:R-:W-:Y:S04]  /*18d0*/  LDS R19, [R18+-0x10] ;  /* 0xfffff00012137984 */ /* 0x000fe80000000800 */
[----:B------:R-:W2:Y:S01]  /*18e0*/  LDS R20, [R18+-0xc] ;  /* 0xfffff40012147984 */ /* 0x000ea20000000800 */
[----:B0-----:R-:W-:-:S03]  /*18f0*/  FMNMX3 R21, R17, R22, R21, !PT ;  /* 0x0000001611157276 */ /* 0x001fc60007800015 */
[----:B------:R-:W-:Y:S04]  /*1900*/  LDS R22, [R18+-0x8] ;  /* 0xfffff80012167984 */ /* 0x000fe80000000800 */
[----:B------:R-:W0:Y:S01]  /*1910*/  LDS R17, [R18+-0x4] ;  /* 0xfffffc0012117984 */ /* 0x000e220000000800 */
[----:B-1----:R-:W-:-:S03]  /*1920*/  FMNMX3 R25, R21, R24, R25, !PT ;  /* 0x0000001815197276 */ /* 0x002fc60007800019 */
[----:B------:R-:W-:Y:S04]  /*1930*/  LDS R24, [R18] ;  /* 0x0000000012187984 */ /* 0x000fe80000000800 */
[----:B------:R-:W1:Y:S01]  /*1940*/  LDS R21, [R18+0x4] ;  /* 0x0000040012157984 */ /* 0x000e620000000800 */
[----:B--2---:R-:W-:-:S03]  /*1950*/  FMNMX3 R25, R25, R19, R20, !PT ;  /* 0x0000001319197276 */ /* 0x004fc60007800014 */
[----:B------:R-:W-:Y:S04]  /*1960*/  LDS R20, [R18+0x8] ;  /* 0x0000080012147984 */ /* 0x000fe80000000800 */
[----:B------:R-:W2:Y:S01]  /*1970*/  LDS R19, [R18+0xc] ;  /* 0x00000c0012137984 */ /* 0x000ea20000000800 */
[----:B0-----:R-:W-:-:S03]  /*1980*/  FMNMX3 R17, R25, R22, R17, !PT ;  /* 0x0000001619117276 */ /* 0x001fc60007800011 */
[----:B------:R-:W-:Y:S04]  /*1990*/  LDS R22, [R18+0x10] ;  /* 0x0000100012167984 */ /* 0x000fe80000000800 */
[----:B------:R-:W0:Y:S01]  /*19a0*/  LDS R25, [R18+0x14] ;  /* 0x0000140012197984 */ /* 0x000e220000000800 */
[----:B-1----:R-:W-:-:S03]  /*19b0*/  FMNMX3 R17, R17, R24, R21, !PT ;  /* 0x0000001811117276 */ /* 0x002fc60007800015 */
[----:B------:R-:W-:Y:S04]  /*19c0*/  LDS R24, [R18+0x18] ;  /* 0x0000180012187984 */ /* 0x000fe80000000800 */
[----:B------:R1:W3:Y:S01]  /*19d0*/  LDS R21, [R18+0x1c] ;  /* 0x00001c0012157984 */ /* 0x0002e20000000800 */
[----:B--2---:R-:W-:Y:S01]  /*19e0*/  FMNMX3 R17, R17, R20, R19, !PT ;  /* 0x0000001411117276 */ /* 0x004fe20007800013 */
[----:B-1----:R-:W-:-:S03]  /*19f0*/  VIADD R18, R18, 0x40 ;  /* 0x0000004012127836 */ /* 0x002fc60000000000 */
[----:B0-----:R-:W-:-:S04]  /*1a00*/  FMNMX3 R17, R17, R22, R25, !PT ;  /* 0x0000001611117276 */ /* 0x001fc80007800019 */
[----:B---3--:R-:W-:Y:S01]  /*1a10*/  FMNMX3 R17, R17, R24, R21, !PT ;  /* 0x0000001811117276 */ /* 0x008fe20007800015 */
[----:B------:R-:W-:Y:S06]  /*1a20*/  @P0 BRA `(.L_x_19) ;  /* 0xfffffffc008c0947 */ /* 0x000fec000383ffff */
.L_x_18:
[----:B------:R-:W-:Y:S05]  /*1a30*/  BSYNC.RECONVERGENT B0 ;  /* 0x0000000000007941 */ /* 0x000fea0003800200 */
.L_x_17:
[----:B------:R-:W-:Y:S01]  /*1a40*/  BSSY.RECONVERGENT B0, `(.L_x_20) ;  /* 0x0000044000007945 */ /* 0x000fe20003800200 */
[----:B------:R-:W-:-:S03]  /*1a50*/  IMAD.IADD R16, R16, 0x1, R13 ;  /* 0x0000000110107824 */ /* 0x000fc600078e020d */
[----:B------:R-:W-:Y:S05]  /*1a60*/  @!P1 BRA `(.L_x_21) ;  /* 0x0000000400049947 */ /* 0x000fea0003800000 */
[----:B------:R-:W-:Y:S01]  /*1a70*/  PRMT R15, R7, 0x9910, RZ ;  /* 0x00009910070f7816 */ /* 0x000fe200000000ff */
[----:B------:R-:W-:Y:S01]  /*1a80*/  BSSY.RECONVERGENT B1, `(.L_x_22) ;  /* 0x000001c000017945 */ /* 0x000fe20003800200 */
[----:B------:R-:W-:-:S03]  /*1a90*/  PRMT R19, R2, 0x9910, RZ ;  /* 0x0000991002137816 */ /* 0x000fc600000000ff */
[----:B------:R-:W-:Y:S02]  /*1aa0*/  IMAD.MOV R18, RZ, RZ, -R15 ;  /* 0x000000ffff127224 */ /* 0x000fe400078e0a0f */
[----:B------:R-:W-:-:S04]  /*1ab0*/  IMAD.MOV.U32 R15, RZ, RZ, R19 ;  /* 0x000000ffff0f7224 */ /* 0x000fc800078e0013 */
[----:B------:R-:W-:-:S04]  /*1ac0*/  IMAD R12, R12, R15, R18 ;  /* 0x0000000f0c0c7224 */ /* 0x000fc800078e0212 */
[----:B------:R-:W-:-:S05]  /*1ad0*/  IMAD.IADD R12, R13, 0x1, R12 ;  /* 0x000000010d0c7824 */ /* 0x000fca00078e020c */
[----:B------:R-:W-:-:S04]  /*1ae0*/  LOP3.LUT R12, R12, 0xf, RZ, 0xc0, !PT ;  /* 0x0000000f0c0c7812 */ /* 0x000fc800078ec0ff */
[C---:B------:R-:W-:Y:S01]  /*1af0*/  LOP3.LUT P1, RZ, R12.reuse, 0x7, RZ, 0xc0, !PT ;  /* 0x000000070cff7812 */ /* 0x040fe2000782c0ff */
[----:B------:R-:W-:-:S05]  /*1b00*/  VIADD R13, R12, 0xffffffff ;  /* 0xffffffff0c0d7836 */ /* 0x000fca0000000000 */
[----:B------:R-:W-:-:S13]  /*1b10*/  ISETP.GE.U32.AND P0, PT, R13, 0x7, PT ;  /* 0x000000070d00780c */ /* 0x000fda0003f06070 */
[----:B------:R-:W-:Y:S05]  /*1b20*/  @!P0 BRA `(.L_x_23) ;  /* 0x0000000000448947 */ /* 0x000fea0003800000 */
[----:B------:R-:W0:Y:S01]  /*1b30*/  S2UR UR6, SR_CgaCtaId ;  /* 0x00000000000679c3 */ /* 0x000e220000008800 */
[----:B------:R-:W-:Y:S02]  /*1b40*/  UMOV UR5, 0x400 ;  /* 0x0000040000057882 */ /* 0x000fe40000000000 */
[----:B0-----:R-:W-:-:S06]  /*1b50*/  ULEA UR5, UR6, UR5, 0x18 ;  /* 0x0000000506057291 */ /* 0x001fcc000f8ec0ff */
[C---:B------:R-:W-:Y:S01]  /*1b60*/  LEA R12, R14.reuse, UR5, 0x2 ;  /* 0x000000050e0c7c11 */ /* 0x040fe2000f8e10ff */
[----:B------:R-:W-:-:S04]  /*1b70*/  VIADD R14, R14, 0x8 ;  /* 0x000000080e0e7836 */ /* 0x000fc80000000000 */
[----:B------:R-:W-:Y:S04]  /*1b80*/  LDS R18, [R12] ;  /* 0x000000000c127984 */ /* 0x000fe80000000800 */
[----:B------:R-:W0:Y:S04]  /*1b90*/  LDS R13, [R12+0x4] ;  /* 0x000004000c0d7984 */ /* 0x000e280000000800 */
[----:B------:R-:W-:Y:S04]  /*1ba0*/  LDS R20, [R12+0x8] ;  /* 0x000008000c147984 */ /* 0x000fe80000000800 */
[----:B------:R-:W1:Y:S04]  /*1bb0*/  LDS R15, [R12+0xc] ;  /* 0x00000c000c0f7984 */ /* 0x000e680000000800 */
[----:B------:R-:W-:Y:S04]  /*1bc0*/  LDS R22, [R12+0x10] ;  /* 0x000010000c167984 */ /* 0x000fe80000000800 */
[----:B------:R-:W2:Y:S04]  /*1bd0*/  LDS R19, [R12+0x14] ;  /* 0x000014000c137984 */ /* 0x000ea80000000800 */
[----:B------:R-:W-:Y:S04]  /*1be0*/  LDS R24, [R12+0x18] ;  /* 0x000018000c187984 */ /* 0x000fe80000000800 */
[----:B------:R-:W3:Y:S01]  /*1bf0*/  LDS R21, [R12+0x1c] ;  /* 0x00001c000c157984 */ /* 0x000ee20000000800 */
[----:B0-----:R-:W-:-:S04]  /*1c00*/  FMNMX3 R13, R17, R18, R13, !PT ;  /* 0x00000012110d7276 */ /* 0x001fc8000780000d */
[----:B-1----:R-:W-:-:S04]  /*1c10*/  FMNMX3 R13, R13, R20, R15, !PT ;  /* 0x000000140d0d7276 */ /* 0x002fc8000780000f */
[----:B--2---:R-:W-:-:S04]  /*1c20*/  FMNMX3 R13, R13, R22, R19, !PT ;  /* 0x000000160d0d7276 */ /* 0x004fc80007800013 */
[----:B---3--:R-:W-:-:S07]  /*1c30*/  FMNMX3 R17, R13, R24, R21, !PT ;  /* 0x000000180d117276 */ /* 0x008fce0007800015 */
.L_x_23:
[----:B------:R-:W-:Y:S05]  /*1c40*/  BSYNC.RECONVERGENT B1 ;  /* 0x0000000000017941 */ /* 0x000fea0003800200 */
.L_x_22:
[----:B------:R-:W-:Y:S05]  /*1c50*/  @!P1 BRA `(.L_x_21) ;  /* 0x0000000000889947 */ /* 0x000fea0003800000 */
[----:B------:R-:W-:Y:S01]  /*1c60*/  LOP3.LUT R16, R16, 0xffff, RZ, 0xc0, !PT ;  /* 0x0000ffff10107812 */ /* 0x000fe200078ec0ff */
[----:B------:R-:W-:Y:S03]  /*1c70*/  BSSY.RECONVERGENT B1, `(.L_x_24) ;  /* 0x0000012000017945 */ /* 0x000fe60003800200 */
[C---:B------:R-:W-:Y:S02]  /*1c80*/  LOP3.LUT R12, R16.reuse, 0x7, RZ, 0xc0, !PT ;  /* 0x00000007100c7812 */ /* 0x040fe400078ec0ff */
[----:B------:R-:W-:-:S03]  /*1c90*/  LOP3.LUT R16, R16, 0x3, RZ, 0xc0, !PT ;  /* 0x0000000310107812 */ /* 0x000fc600078ec0ff */
[----:B------:R-:W-:Y:S01]  /*1ca0*/  VIADD R12, R12, 0xffffffff ;  /* 0xffffffff0c0c7836 */ /* 0x000fe20000000000 */
[----:B------:R-:W-:-:S04]  /*1cb0*/  ISETP.NE.AND P1, PT, R16, RZ, PT ;  /* 0x000000ff1000720c */ /* 0x000fc80003f25270 */
        /* <DEDUP_REMOVED lines=10> */
[----:B------:R-:W1:Y:S01]  /*1d60*/  LDS R15, [R12+0xc] ;  /* 0x00000c000c0f7984 */ /* 0x000e620000000800 */
[----:B0-----:R-:W-:-:S04]  /*1d70*/  FMNMX3 R13, R17, R18, R13, !PT ;  /* 0x00000012110d7276 */ /* 0x001fc8000780000d */
[----:B-1----:R-:W-:-:S07]  /*1d80*/  FMNMX3 R17, R13, R20, R15, !PT ;  /* 0x000000140d117276 */ /* 0x002fce000780000f */
.L_x_25:
[----:B------:R-:W-:Y:S05]  /*1d90*/  BSYNC.RECONVERGENT B1 ;  /* 0x0000000000017941 */ /* 0x000fea0003800200 */
.L_x_24:
[----:B------:R-:W-:Y:S05]  /*1da0*/  @!P1 BRA `(.L_x_21) ;  /* 0x0000000000349947 */ /* 0x000fea0003800000 */
[----:B------:R-:W0:Y:S01]  /*1db0*/  S2UR UR6, SR_CgaCtaId ;  /* 0x00000000000679c3 */ /* 0x000e220000008800 */
[----:B------:R-:W-:Y:S01]  /*1dc0*/  UMOV UR5, 0x400 ;  /* 0x0000040000057882 */ /* 0x000fe20000000000 */
[----:B------:R-:W-:Y:S01]  /*1dd0*/  ISETP.NE.AND P0, PT, R16, 0x1, PT ;  /* 0x000000011000780c */ /* 0x000fe20003f05270 */
[----:B0-----:R-:W-:-:S06]  /*1de0*/  ULEA UR5, UR6, UR5, 0x18 ;  /* 0x0000000506057291 */ /* 0x001fcc000f8ec0ff */
[----:B------:R-:W-:-:S05]  /*1df0*/  LEA R13, R14, UR5, 0x2 ;  /* 0x000000050e0d7c11 */ /* 0x000fca000f8e10ff */
[----:B------:R-:W0:Y:S02]  /*1e00*/  LDS R12, [R13] ;  /* 0x000000000d0c7984 */ /* 0x000e240000000800 */
[----:B0-----:R-:W-:Y:S01]  /*1e10*/  FMNMX R17, R17, R12, !PT ;  /* 0x0000000c11117209 */ /* 0x001fe20007800000 */
[----:B------:R-:W-:Y:S06]  /*1e20*/  @!P0 BRA `(.L_x_21) ;  /* 0x0000000000148947 */ /* 0x000fec0003800000 */
[----:B------:R-:W-:Y:S01]  /*1e30*/  ISETP.NE.AND P0, PT, R16, 0x2, PT ;  /* 0x000000021000780c */ /* 0x000fe20003f05270 */
[----:B------:R-:W0:-:S12]  /*1e40*/  LDS R12, [R13+0x4] ;  /* 0x000004000d0c7984 */ /* 0x000e180000000800 */
[----:B------:R-:W1:Y:S01]  /*1e50*/  @P0 LDS R14, [R13+0x8] ;  /* 0x000008000d0e0984 */ /* 0x000e620000000800 */
[----:B0-----:R-:W-:-:S04]  /*1e60*/  FMNMX R17, R17, R12, !PT ;  /* 0x0000000c11117209 */ /* 0x001fc80007800000 */
[----:B-1----:R-:W-:-:S07]  /*1e70*/  @P0 FMNMX R17, R17, R14, !PT ;  /* 0x0000000e11110209 */ /* 0x002fce0007800000 */
.L_x_21:
[----:B------:R-:W-:Y:S05]  /*1e80*/  BSYNC.RECONVERGENT B0 ;  /* 0x0000000000007941 */ /* 0x000fea0003800200 */
.L_x_20:
[----:B------:R-:W0:Y:S01]  /*1e90*/  LDCU UR5, c[0x0][0x3a4] ;  /* 0x00007480ff0577ac */ /* 0x000e220008000800 */
[----:B------:R-:W-:Y:S02]  /*1ea0*/  VIADD R2, R2, 0x1 ;  /* 0x0000000102027836 */ /* 0x000fe40000000000 */
[----:B------:R-:W-:Y:S01]  /*1eb0*/  VIADD R8, R8, 0x1 ;  /* 0x0000000108087836 */ /* 0x000fe20000000000 */
[----:B------:R-:W1:Y:S01]  /*1ec0*/  LDCU.64 UR12, c[0x0][0x398] ;  /* 0x00007300ff0c77ac */ /* 0x000e620008000a00 */
[----:B------:R-:W-:Y:S02]  /*1ed0*/  VIADD R10, R10, 0x1 ;  /* 0x000000010a0a7836 */ /* 0x000fe40000000000 */
[----:B0-----:R-:W-:Y:S02]  /*1ee0*/  IMAD R12, R0, UR5, R5 ;  /* 0x00000005000c7c24 */ /* 0x001fe4000f8e0205 */
[----:B------:R-:W-:-:S03]  /*1ef0*/  VIADD R5, R5, UR8 ;  /* 0x0000000805057c36 */ /* 0x000fc60008000000 */
[----:B------:R-:W-:-:S04]  /*1f00*/  IADD3 R13, P0, PT, R3, R12, RZ ;  /* 0x0000000c030d7210 */ /* 0x000fc80007f1e0ff */
[----:B------:R-:W-:Y:S02]  /*1f10*/  LEA.HI.X.SX32 R14, R12, R4, 0x1, P0 ;  /* 0x000000040c0e7211 */ /* 0x000fe400000f0eff */
[----:B-1----:R-:W-:-:S04]  /*1f20*/  LEA R12, P0, R13, UR12, 0x2 ;  /* 0x0000000c0d0c7c11 */ /* 0x002fc8000f8010ff */
[----:B------:R-:W-:Y:S02]  /*1f30*/  LEA.HI.X R13, R13, UR13, R14, 0x2, P0 ;  /* 0x0000000d0d0d7c11 */ /* 0x000fe400080f140e */
[----:B------:R-:W-:-:S03]  /*1f40*/  ISETP.GE.AND P0, PT, R5, UR5, PT ;  /* 0x0000000505007c0c */ /* 0x000fc6000bf06270 */
[----:B------:R0:W-:Y:S10]  /*1f50*/  STG.E desc[UR10][R12.64], R17 ;  /* 0x000000110c007986 */ /* 0x0001f4000c10190a */
[----:B------:R-:W-:Y:S05]  /*1f60*/  @!P0 BRA `(.L_x_26) ;  /* 0xfffffff400bc8947 */ /* 0x000fea000383ffff */
[----:B------:R-:W-:Y:S05]  /*1f70*/  EXIT ;  /* 0x000000000000794d */ /* 0x000fea0003800000 */
.L_x_27:
        /* <DEDUP_REMOVED lines=16> */
.L_x_81:


//--------------------- .text._max_pool2d_naive   --------------------------
	.section	.text._max_pool2d_naive,"ax",@progbits
	.align	128
        .global         _max_pool2d_naive
        .type           _max_pool2d_naive,@function
        .size           _max_pool2d_naive,(.L_x_82 - _max_pool2d_naive)
        .other          _max_pool2d_naive,@"STO_CUDA_ENTRY STV_DEFAULT"
_max_pool2d_naive:
.text._max_pool2d_naive:
[----:B------:R-:W-:Y:S01]  /*0000*/  LDC R1, c[0x0][0x37c] ;  /* 0x0000df00ff017b82 */ /* 0x000fe20000000800 */
[----:B------:R-:W0:Y:S07]  /*0010*/  S2R R0, SR_CTAID.X ;  /* 0x0000000000007919 */ /* 0x000e2e0000002500 */
[----:B------:R-:W1:Y:S01]  /*0020*/  LDC.64 R2, c[0x0][0x3a0] ;  /* 0x0000e800ff027b82 */ /* 0x000e620000000a00 */
[----:B------:R-:W0:Y:S01]  /*0030*/  LDCU UR4, c[0x0][0x360] ;  /* 0x00006c00ff0477ac */ /* 0x000e220008000800 */
[----:B------:R-:W0:Y:S01]  /*0040*/  S2R R5, SR_TID.X ;  /* 0x0000000000057919 */ /* 0x000e220000002100 */
        /* <DEDUP_REMOVED lines=9> */
[----:B------:R-:W3:Y:S04]  /*00e0*/  LDCU.64 UR6, c[0x0][0x358] ;  /* 0x00006b00ff0677ac */ /* 0x000ee80008000a00 */
[----:B------:R-:W0:Y:S03]  /*00f0*/  LDC.64 R12, c[0x0][0x388] ;  /* 0x0000e200ff0c7b82 */ /* 0x000e260000000a00 */
[----:B--2---:R-:W2:Y:S02]  /*0100*/  MUFU.RCP R2, R2 ;  /* 0x0000000200027308 */ /* 0x004ea40000001000 */
[----:B--2---:R-:W-:-:S06]  /*0110*/  VIADD R4, R2, 0xffffffe ;  /* 0x0ffffffe02047836 */ /* 0x004fcc0000000000 */
[----:B------:R2:W4:Y:S02]  /*0120*/  F2I.FTZ.U32.TRUNC.NTZ R5, R4 ;  /* 0x0000000400057305 */ /* 0x000524000021f000 */
[----:B--2---:R-:W-:Y:S02]  /*0130*/  IMAD.MOV.U32 R4, RZ, RZ, RZ ;  /* 0x000000ffff047224 */ /* 0x004fe400078e00ff */
[----:B----4-:R-:W-:-:S04]  /*0140*/  IMAD.MOV R6, RZ, RZ, -R5 ;  /* 0x000000ffff067224 */ /* 0x010fc800078e0a05 */
[----:B------:R-:W-:-:S04]  /*0150*/  IMAD R11, R6, R7, RZ ;  /* 0x00000007060b7224 */ /* 0x000fc800078e02ff */
[----:B------:R-:W-:-:S06]  /*0160*/  IMAD.HI.U32 R5, R5, R11, R4 ;  /* 0x0000000b05057227 */ /* 0x000fcc00078e0004 */
[----:B------:R-:W-:Y:S02]  /*0170*/  IMAD.HI.U32 R6, R5, R8, RZ ;  /* 0x0000000805067227 */ /* 0x000fe400078e00ff */
[----:B------:R-:W2:Y:S02]  /*0180*/  LDC.64 R4, c[0x0][0x380] ;  /* 0x0000e000ff047b82 */ /* 0x000ea40000000a00 */
[----:B------:R-:W-:-:S04]  /*0190*/  IMAD.MOV R2, RZ, RZ, -R6 ;  /* 0x000000ffff027224 */ /* 0x000fc800078e0a06 */
[----:B------:R-:W-:-:S05]  /*01a0*/  IMAD R2, R7, R2, R8 ;  /* 0x0000000207027224 */ /* 0x000fca00078e0208 */
[----:B------:R-:W-:-:S13]  /*01b0*/  ISETP.GT.U32.AND P1, PT, R7, R2, PT ;  /* 0x000000020700720c */ /* 0x000fda0003f24070 */
[----:B------:R-:W-:Y:S02]  /*01c0*/  @!P1 IMAD.IADD R2, R2, 0x1, -R7 ;  /* 0x0000000102029824 */ /* 0x000fe400078e0a07 */
[----:B------:R-:W-:Y:S01]  /*01d0*/  @!P1 VIADD R6, R6, 0x1 ;  /* 0x0000000106069836 */ /* 0x000fe20000000000 */
[----:B------:R-:W-:Y:S02]  /*01e0*/  ISETP.NE.AND P1, PT, R3, RZ, PT ;  /* 0x000000ff0300720c */ /* 0x000fe40003f25270 */
[----:B------:R-:W-:Y:S02]  /*01f0*/  ISETP.GE.U32.AND P0, PT, R2, R7, PT ;  /* 0x000000070200720c */ /* 0x000fe40003f06070 */
[----:B------:R-:W-:-:S04]  /*0200*/  LOP3.LUT R2, R0, R3, RZ, 0x3c, !PT ;  /* 0x0000000300027212 */ /* 0x000fc800078e3cff */
[----:B------:R-:W-:Y:S01]  /*0210*/  ISETP.GE.AND P2, PT, R2, RZ, PT ;  /* 0x000000ff0200720c */ /* 0x000fe20003f46270 */
[----:B0-----:R-:W-:-:S06]  /*0220*/  IMAD R2, R12, UR4, RZ ;  /* 0x000000040c027c24 */ /* 0x001fcc000f8e02ff */
[----:B------:R-:W-:-:S06]  /*0230*/  @P0 VIADD R6, R6, 0x1 ;  /* 0x0000000106060836 */ /* 0x000fcc0000000000 */
[----:B------:R-:W-:Y:S01]  /*0240*/  @!P2 IMAD.MOV R6, RZ, RZ, -R6 ;  /* 0x000000ffff06a224 */ /* 0x000fe200078e0a06 */
[----:B------:R-:W-:-:S05]  /*0250*/  @!P1 LOP3.LUT R6, RZ, R3, RZ, 0x33, !PT ;  /* 0x00000003ff069212 */ /* 0x000fca00078e33ff */
[----:B------:R-:W-:-:S04]  /*0260*/  IMAD.MOV R10, RZ, RZ, -R6 ;  /* 0x000000ffff0a7224 */ /* 0x000fc800078e0a06 */
[----:B------:R-:W-:Y:S02]  /*0270*/  IMAD R10, R3, R10, R0 ;  /* 0x0000000a030a7224 */ /* 0x000fe400078e0200 */
[-C--:B------:R-:W-:Y:S02]  /*0280*/  IMAD R3, R2, R13.reuse, RZ ;  /* 0x0000000d02037224 */ /* 0x080fe400078e02ff */
[----:B------:R-:W-:Y:S02]  /*0290*/  IMAD R2, R6, R13, R10 ;  /* 0x0000000d06027224 */ /* 0x000fe400078e020a */
[----:B--2---:R-:W-:-:S04]  /*02a0*/  IMAD.WIDE R4, R3, 0x4, R4 ;  /* 0x0000000403047825 */ /* 0x004fc800078e0204 */
[----:B-1----:R-:W-:-:S04]  /*02b0*/  IMAD R3, R2, UR9, RZ ;  /* 0x0000000902037c24 */ /* 0x002fc8000f8e02ff */
[----:B------:R-:W-:-:S05]  /*02c0*/  IMAD.WIDE R2, R3, 0x4, R4 ;  /* 0x0000000403027825 */ /* 0x000fca00078e0204 */
[----:B---3--:R0:W5:Y:S01]  /*02d0*/  LDG.E R8, desc[UR6][R2.64] ;  /* 0x0000000602087981 */ /* 0x008162000c1e1900 */
[----:B------:R-:W-:Y:S01]  /*02e0*/  UISETP.GE.AND UP0, UPT, UR8, 0x1, UPT ;  /* 0x000000010800788c */ /* 0x000fe2000bf06270 */
[----:B------:R-:W-:Y:S02]  /*02f0*/  IMAD R9, R9, UR4, RZ ;  /* 0x0000000409097c24 */ /* 0x000fe4000f8e02ff */
[----:B------:R-:W-:Y:S02]  /*0300*/  IMAD R12, R6, UR9, RZ ;  /* 0x00000009060c7c24 */ /* 0x000fe4000f8e02ff */
[----:B------:R-:W-:-:S04]  /*0310*/  IMAD R10, R10, UR9, RZ ;  /* 0x000000090a0a7c24 */ /* 0x000fc8000f8e02ff */
[----:B0-----:R-:W-:Y:S05]  /*0320*/  BRA.U !UP0, `(.L_x_28) ;  /* 0x0000000508c47547 */ /* 0x001fea000b800000 */
[----:B------:R-:W-:Y:S01]  /*0330*/  IADD3 R3, PT, PT, R10, 0x1, RZ ;  /* 0x000000010a037810 */ /* 0x000fe20007ffe0ff */
[----:B------:R-:W-:Y:S01]  /*0340*/  BSSY.RECONVERGENT B0, `(.L_x_28) ;  /* 0x000006f000007945 */ /* 0x000fe20003800200 */
[----:B------:R-:W-:Y:S02]  /*0350*/  VIADD R11, R12, UR8 ;  /* 0x000000080c0b7c36 */ /* 0x000fe40008000000 */
        /* <DEDUP_REMOVED lines=11> */
[----:B------:R-:W-:Y:S02]  /*0410*/  IADD3 R2, P0, PT, R4, 0x20, RZ ;  /* 0x0000002004027810 */ /* 0x000fe40007f1e0ff */
[----:B------:R-:W-:Y:S02]  /*0420*/  ISETP.GE.U32.AND P1, PT, R6, 0x3, PT ;  /* 0x000000030600780c */ /* 0x000fe40003f26070 */
[----:B------:R-:W-:Y:S01]  /*0430*/  IADD3 R14, PT, PT, -R14, RZ, RZ ;  /* 0x000000ff0e0e7210 */ /* 0x000fe20007ffe1ff */
[----:B------:R-:W-:-:S10]  /*0440*/  IMAD.X R3, RZ, RZ, R5, P0 ;  /* 0x000000ffff037224 */ /* 0x000fd400000e0605 */
.L_x_38:
[----:B------:R-:W-:Y:S01]  /*0450*/  IMAD.MOV.U32 R15, RZ, RZ, R12 ;  /* 0x000000ffff0f7224 */ /* 0x000fe200078e000c */
[----:B------:R-:W-:Y:S01]  /*0460*/  BSSY.RECONVERGENT B1, `(.L_x_29) ;  /* 0x0000028000017945 */ /* 0x000fe20003800200 */
[----:B------:R-:W-:Y:S01]  /*0470*/  VIADD R12, R12, 0x1 ;  /* 0x000000010c0c7836 */ /* 0x000fe20000000000 */
[----:B------:R-:W-:Y:S01]  /*0480*/  ISETP.NE.AND P5, PT, R21, RZ, PT ;  /* 0x000000ff1500720c */ /* 0x000fe20003fa5270 */
[----:B------:R-:W-:-:S03]  /*0490*/  IMAD.MOV.U32 R16, RZ, RZ, R10 ;  /* 0x000000ffff107224 */ /* 0x000fc600078e000a */
[----:B------:R-:W-:Y:S01]  /*04a0*/  ISETP.GE.AND P0, PT, R12, R11, PT ;  /* 0x0000000b0c00720c */ /* 0x000fe20003f06270 */
[----:B------:R-:W-:-:S12]  /*04b0*/  @P3 BRA `(.L_x_30) ;  /* 0x0000000000883947 */ /* 0x000fd80003800000 */
[----:B------:R-:W0:Y:S01]  /*04c0*/  LDCU UR4, c[0x0][0x38c] ;  /* 0x00007180ff0477ac */ /* 0x000e220008000800 */
[----:B------:R-:W-:Y:S02]  /*04d0*/  IMAD.MOV.U32 R18, RZ, RZ, R14 ;  /* 0x000000ffff127224 */ /* 0x000fe400078e000e */
[--C-:B------:R-:W-:Y:S02]  /*04e0*/  IMAD.MOV.U32 R16, RZ, RZ, R10.reuse ;  /* 0x000000ffff107224 */ /* 0x100fe400078e000a */
[----:B0-----:R-:W-:-:S07]  /*04f0*/  IMAD R17, R15, UR4, R10 ;  /* 0x000000040f117c24 */ /* 0x001fce000f8e020a */
.L_x_31:
[----:B------:R-:W-:-:S05]  /*0500*/  IMAD.WIDE R6, R17, 0x4, R2 ;  /* 0x0000000411067825 */ /* 0x000fca00078e0202 */
[----:B------:R-:W2:Y:S04]  /*0510*/  LDG.E R19, desc[UR6][R6.64+-0x20] ;  /* 0xffffe00606137981 */ /* 0x000ea8000c1e1900 */
[----:B------:R-:W2:Y:S04]  /*0520*/  LDG.E R22, desc[UR6][R6.64+-0x1c] ;  /* 0xffffe40606167981 */ /* 0x000ea8000c1e1900 */
[----:B------:R-:W3:Y:S04]  /*0530*/  LDG.E R24, desc[UR6][R6.64+-0x18] ;  /* 0xffffe80606187981 */ /* 0x000ee8000c1e1900 */
[----:B------:R-:W3:Y:S04]  /*0540*/  LDG.E R23, desc[UR6][R6.64+-0x14] ;  /* 0xffffec0606177981 */ /* 0x000ee8000c1e1900 */
[----:B------:R-:W4:Y:S04]  /*0550*/  LDG.E R25, desc[UR6][R6.64+-0xc] ;  /* 0xfffff40606197981 */ /* 0x000f28000c1e1900 */
[----:B------:R-:W4:Y:S04]  /*0560*/  LDG.E R27, desc[UR6][R6.64+-0x8] ;  /* 0xfffff806061b7981 */ /* 0x000f28000c1e1900 */
[----:B------:R-:W4:Y:S01]  /*0570*/  LDG.E R26, desc[UR6][R6.64+0x1c] ;  /* 0x00001c06061a7981 */ /* 0x000f22000c1e1900 */
[----:B--2--5:R-:W-:-:S03]  /*0580*/  FMNMX3 R19, R8, R19, R22, !PT ;  /* 0x0000001308137276 */ /* 0x024fc60007800016 */
[----:B------:R-:W4:Y:S04]  /*0590*/  LDG.E R22, desc[UR6][R6.64+-0x10] ;  /* 0xfffff00606167981 */ /* 0x000f28000c1e1900 */
[----:B------:R-:W2:Y:S01]  /*05a0*/  LDG.E R8, desc[UR6][R6.64] ;  /* 0x0000000606087981 */ /* 0x000ea2000c1e1900 */
[----:B---3--:R-:W-:-:S03]  /*05b0*/  FMNMX3 R23, R19, R24, R23, !PT ;  /* 0x0000001813177276 */ /* 0x008fc60007800017 */
[----:B------:R-:W3:Y:S04]  /*05c0*/  LDG.E R24, desc[UR6][R6.64+-0x4] ;  /* 0xfffffc0606187981 */ /* 0x000ee8000c1e1900 */
[----:B------:R-:W2:Y:S01]  /*05d0*/  LDG.E R19, desc[UR6][R6.64+0x4] ;  /* 0x0000040606137981 */ /* 0x000ea2000c1e1900 */
[----:B----4-:R-:W-:-:S03]  /*05e0*/  FMNMX3 R22, R23, R22, R25, !PT ;  /* 0x0000001617167276 */ /* 0x010fc60007800019 */
[----:B------:R-:W4:Y:S04]  /*05f0*/  LDG.E R23, desc[UR6][R6.64+0x8] ;  /* 0x0000080606177981 */ /* 0x000f28000c1e1900 */
[----:B------:R-:W4:Y:S01]  /*0600*/  LDG.E R25, desc[UR6][R6.64+0x18] ;  /* 0x0000180606197981 */ /* 0x000f22000c1e1900 */
[----:B---3--:R-:W-:-:S03]  /*0610*/  FMNMX3 R22, R22, R27, R24, !PT ;  /* 0x0000001b16167276 */ /* 0x008fc60007800018 */
[----:B------:R-:W4:Y:S01]  /*0620*/  LDG.E R24, desc[UR6][R6.64+0xc] ;  /* 0x00000c0606187981 */ /* 0x000f22000c1e1900 */
[----:B--2---:R-:W-:-:S03]  /*0630*/  FMNMX3 R8, R22, R8, R19, !PT ;  /* 0x0000000816087276 */ /* 0x004fc60007800013 */
[----:B------:R-:W2:Y:S04]  /*0640*/  LDG.E R19, desc[UR6][R6.64+0x10] ;  /* 0x0000100606137981 */ /* 0x000ea8000c1e1900 */
[----:B------:R-:W2:Y:S01]  /*0650*/  LDG.E R22, desc[UR6][R6.64+0x14] ;  /* 0x0000140606167981 */ /* 0x000ea2000c1e1900 */
[----:B------:R-:W-:-:S04]  /*0660*/  IADD3 R18, PT, PT, R18, 0x10, RZ ;  /* 0x0000001012127810 */ /* 0x000fc80007ffe0ff */
[----:B------:R-:W-:Y:S01]  /*0670*/  ISETP.NE.AND P4, PT, R18, RZ, PT ;  /* 0x000000ff1200720c */ /* 0x000fe20003f85270 */
[----:B------:R-:W-:Y:S02]  /*0680*/  VIADD R16, R16, 0x10 ;  /* 0x0000001010107836 */ /* 0x000fe40000000000 */
[----:B------:R-:W-:Y:S01]  /*0690*/  VIADD R17, R17, 0x10 ;  /* 0x0000001011117836 */ /* 0x000fe20000000000 */
[----:B----4-:R-:W-:-:S04]  /*06a0*/  FMNMX3 R8, R8, R23, R24, !PT ;  /* 0x0000001708087276 */ /* 0x010fc80007800018 */
[----:B--2---:R-:W-:-:S04]  /*06b0*/  FMNMX3 R8, R8, R19, R22, !PT ;  /* 0x0000001308087276 */ /* 0x004fc80007800016 */
[----:B------:R-:W-:Y:S01]  /*06c0*/  FMNMX3 R8, R8, R25, R26, !PT ;  /* 0x0000001908087276 */ /* 0x000fe2000780001a */
[----:B------:R-:W-:Y:S06]  /*06d0*/  @P4 BRA `(.L_x_31) ;  /* 0xfffffffc00884947 */ /* 0x000fec000383ffff */
.L_x_30:
[----:B------:R-:W-:Y:S05]  /*06e0*/  BSYNC.RECONVERGENT B1 ;  /* 0x0000000000017941 */ /* 0x000fea0003800200 */
.L_x_29:
[----:B------:R-:W-:Y:S04]  /*06f0*/  BSSY.RECONVERGENT B1, `(.L_x_32) ;  /* 0x0000032000017945 */ /* 0x000fe80003800200 */
[----:B------:R-:W-:Y:S05]  /*0700*/  @!P5 BRA `(.L_x_33) ;  /* 0x0000000000c0d947 */ /* 0x000fea0003800000 */
[----:B------:R-:W-:Y:S01]  /*0710*/  BSSY.RECONVERGENT B2, `(.L_x_34) ;  /* 0x0000013000027945 */ /* 0x000fe20003800200 */
[----:B------:R-:W-:-:S03]  /*0720*/  ISETP.NE.AND P4, PT, R20, RZ, PT ;  /* 0x000000ff1400720c */ /* 0x000fc60003f85270 */
[----:B------:R-:W-:Y:S10]  /*0730*/  @!P2 BRA `(.L_x_35) ;  /* 0x000000000040a947 */ /* 0x000ff40003800000 */
[----:B------:R-:W0:Y:S02]  /*0740*/  LDCU UR4, c[0x0][0x38c] ;  /* 0x00007180ff0477ac */ /* 0x000e240008000800 */
[----:B0-----:R-:W-:-:S04]  /*0750*/  IMAD R7, R15, UR4, R16 ;  /* 0x000000040f077c24 */ /* 0x001fc8000f8e0210 */
[----:B------:R-:W-:-:S05]  /*0760*/  IMAD.WIDE R6, R7, 0x4, R4 ;  /* 0x0000000407067825 */ /* 0x000fca00078e0204 */
[----:B------:R-:W2:Y:S04]  /*0770*/  LDG.E R17, desc[UR6][R6.64] ;  /* 0x0000000606117981 */ /* 0x000ea8000c1e1900 */
[----:B------:R-:W2:Y:S04]  /*0780*/  LDG.E R18, desc[UR6][R6.64+0x4] ;  /* 0x0000040606127981 */ /* 0x000ea8000c1e1900 */
[----:B------:R-:W3:Y:S04]  /*0790*/  LDG.E R22, desc[UR6][R6.64+0x8] ;  /* 0x0000080606167981 */ /* 0x000ee8000c1e1900 */
[----:B------:R-:W3:Y:S04]  /*07a0*/  LDG.E R19, desc[UR6][R6.64+0xc] ;  /* 0x00000c0606137981 */ /* 0x000ee8000c1e1900 */
[----:B------:R-:W4:Y:S04]  /*07b0*/  LDG.E R24, desc[UR6][R6.64+0x10] ;  /* 0x0000100606187981 */ /* 0x000f28000c1e1900 */
[----:B------:R-:W4:Y:S04]  /*07c0*/  LDG.E R23, desc[UR6][R6.64+0x14] ;  /* 0x0000140606177981 */ /* 0x000f28000c1e1900 */
[----:B------:R-:W4:Y:S04]  /*07d0*/  LDG.E R26, desc[UR6][R6.64+0x18] ;  /* 0x00001806061a7981 */ /* 0x000f28000c1e1900 */
[----:B------:R-:W4:Y:S01]  /*07e0*/  LDG.E R25, desc[UR6][R6.64+0x1c] ;  /* 0x00001c0606197981 */ /* 0x000f22000c1e1900 */
[----:B------:R-:W-:Y:S01]  /*07f0*/  VIADD R16, R16, 0x8 ;  /* 0x0000000810107836 */ /* 0x000fe20000000000 */
[----:B--2--5:R-:W-:-:S04]  /*0800*/  FMNMX3 R17, R8, R17, R18, !PT ;  /* 0x0000001108117276 */ /* 0x024fc80007800012 */
[----:B---3--:R-:W-:-:S04]  /*0810*/  FMNMX3 R17, R17, R22, R19, !PT ;  /* 0x0000001611117276 */ /* 0x008fc80007800013 */
[----:B----4-:R-:W-:-:S04]  /*0820*/  FMNMX3 R17, R17, R24, R23, !PT ;  /* 0x0000001811117276 */ /* 0x010fc80007800017 */
[----:B------:R-:W-:-:S07]  /*0830*/  FMNMX3 R8, R17, R26, R25, !PT ;  /* 0x0000001a11087276 */ /* 0x000fce0007800019 */
.L_x_35:
[----:B------:R-:W-:Y:S05]  /*0840*/  BSYNC.RECONVERGENT B2 ;  /* 0x0000000000027941 */ /* 0x000fea0003800200 */
.L_x_34:
        /* <DEDUP_REMOVED lines=10> */
[----:B------:R-:W3:Y:S01]  /*08f0*/  LDG.E R22, desc[UR6][R6.64+0xc] ;  /* 0x00000c0606167981 */ /* 0x000ee2000c1e1900 */
[----:B------:R-:W-:Y:S01]  /*0900*/  VIADD R16, R16, 0x4 ;  /* 0x0000000410107836 */ /* 0x000fe20000000000 */
[----:B--2--5:R-:W-:-:S04]  /*0910*/  FMNMX3 R8, R8, R17, R18, !PT ;  /* 0x0000001108087276 */ /* 0x024fc80007800012 */
[----:B---3--:R-:W-:-:S07]  /*0920*/  FMNMX3 R8, R8, R19, R22, !PT ;  /* 0x0000001308087276 */ /* 0x008fce0007800016 */
.L_x_37:
[----:B------:R-:W-:Y:S05]  /*0930*/  BSYNC.RECONVERGENT B2 ;  /* 0x0000000000027941 */ /* 0x000fea0003800200 */
.L_x_36:
[----:B------:R-:W-:Y:S05]  /*0940*/  @!P4 BRA `(.L_x_33) ;  /* 0x000000000030c947 */ /* 0x000fea0003800000 */
[----:B------:R-:W0:Y:S02]  /*0950*/  LDCU UR4, c[0x0][0x38c] ;  /* 0x00007180ff0477ac */ /* 0x000e240008000800 */
[----:B0-----:R-:W-:-:S04]  /*0960*/  IMAD R7, R15, UR4, R16 ;  /* 0x000000040f077c24 */ /* 0x001fc8000f8e0210 */
[----:B------:R-:W-:-:S05]  /*0970*/  IMAD.WIDE R6, R7, 0x4, R4 ;  /* 0x0000000407067825 */ /* 0x000fca00078e0204 */
[----:B------:R-:W2:Y:S01]  /*0980*/  LDG.E R15, desc[UR6][R6.64] ;  /* 0x00000006060f7981 */ /* 0x000ea2000c1e1900 */
[----:B------:R-:W-:Y:S02]  /*0990*/  ISETP.NE.AND P4, PT, R13, 0x1, PT ;  /* 0x000000010d00780c */ /* 0x000fe40003f85270 */
[----:B--2--5:R-:W-:-:S11]  /*09a0*/  FMNMX R8, R8, R15, !PT ;  /* 0x0000000f08087209 */ /* 0x024fd60007800000 */
[----:B------:R-:W-:Y:S05]  /*09b0*/  @!P4 BRA `(.L_x_33) ;  /* 0x000000000014c947 */ /* 0x000fea0003800000 */
[----:B------:R-:W-:Y:S01]  /*09c0*/  ISETP.NE.AND P4, PT, R13, 0x2, PT ;  /* 0x000000020d00780c */ /* 0x000fe20003f85270 */
[----:B------:R-:W2:-:S12]  /*09d0*/  LDG.E R15, desc[UR6][R6.64+0x4] ;  /* 0x00000406060f7981 */ /* 0x000e98000c1e1900 */
[----:B------:R-:W3:Y:S01]  /*09e0*/  @P4 LDG.E R17, desc[UR6][R6.64+0x8] ;  /* 0x0000080606114981 */ /* 0x000ee2000c1e1900 */
[----:B--2---:R-:W-:-:S04]  /*09f0*/  FMNMX R8, R8, R15, !PT ;  /* 0x0000000f08087209 */ /* 0x004fc80007800000 */
[----:B---3--:R-:W-:-:S07]  /*0a00*/  @P4 FMNMX R8, R8, R17, !PT ;  /* 0x0000001108084209 */ /* 0x008fce0007800000 */
.L_x_33:
[----:B------:R-:W-:Y:S05]  /*0a10*/  BSYNC.RECONVERGENT B1 ;  /* 0x0000000000017941 */ /* 0x000fea0003800200 */
.L_x_32:
[----:B------:R-:W-:Y:S05]  /*0a20*/  @!P0 BRA `(.L_x_38) ;  /* 0xfffffff800888947 */ /* 0x000fea000383ffff */
[----:B------:R-:W-:Y:S05]  /*0a30*/  BSYNC.RECONVERGENT B0 ;  /* 0x0000000000007941 */ /* 0x000fea0003800200 */
.L_x_28:
[----:B------:R-:W0:Y:S01]  /*0a40*/  LDCU.64 UR4, c[0x0][0x398] ;  /* 0x00007300ff0477ac */ /* 0x000e220008000a00 */
[----:B------:R-:W-:Y:S02]  /*0a50*/  SHF.R.S32.HI R3, RZ, 0x1f, R9 ;  /* 0x0000001fff037819 */ /* 0x000fe40000011409 */
[----:B------:R-:W-:-:S04]  /*0a60*/  IADD3 R9, P0, PT, R0, R9, RZ ;  /* 0x0000000900097210 */ /* 0x000fc80007f1e0ff */
[----:B------:R-:W-:Y:S02]  /*0a70*/  LEA.HI.X.SX32 R0, R0, R3, 0x1, P0 ;  /* 0x0000000300007211 */ /* 0x000fe400000f0eff */
[----:B0-----:R-:W-:-:S04]  /*0a80*/  LEA R2, P0, R9, UR4, 0x2 ;  /* 0x0000000409027c11 */ /* 0x001fc8000f8010ff */
[----:B------:R-:W-:-:S05]  /*0a90*/  LEA.HI.X R3, R9, UR5, R0, 0x2, P0 ;  /* 0x0000000509037c11 */ /* 0x000fca00080f1400 */
[----:B-----5:R-:W-:Y:S01]  /*0aa0*/  STG.E desc[UR6][R2.64], R8 ;  /* 0x0000000802007986 */ /* 0x020fe2000c101906 */
[----:B------:R-:W-:Y:S05]  /*0ab0*/  EXIT ;  /* 0x000000000000794d */ /* 0x000fea0003800000 */
.L_x_39:
        /* <DEDUP_REMOVED lines=12> */
.L_x_82:


//--------------------- .text._conv2d             --------------------------
	.section	.text._conv2d,"ax",@progbits
	.align	128
        .global         _conv2d
        .type           _conv2d,@function
        .size           _conv2d,(.L_x_83 - _conv2d)
        .other          _conv2d,@"STO_CUDA_ENTRY STV_DEFAULT"
_conv2d:
.text._conv2d:
[----:B------:R-:W-:Y:S08]  /*0000*/  LDC R1, c[0x0][0x37c] ;  /* 0x0000df00ff017b82 */ /* 0x000ff00000000800 */
[----:B------:R-:W0:Y:S01]  /*0010*/  LDC R3, c[0x0][0x3c0] ;  /* 0x0000f000ff037b82 */ /* 0x000e220000000800 */
[----:B------:R-:W1:Y:S01]  /*0020*/  LDCU UR17, c[0x0][0x390] ;  /* 0x00007200ff1177ac */ /* 0x000e620008000800 */
[----:B------:R-:W1:Y:S06]  /*0030*/  LDCU.64 UR10, c[0x0][0x3b0] ;  /* 0x00007600ff0a77ac */ /* 0x000e6c0008000a00 */
[----:B------:R-:W0:Y:S01]  /*0040*/  LDC R0, c[0x0][0x3bc] ;  /* 0x0000ef00ff007b82 */ /* 0x000e220000000800 */
[----:B------:R-:W2:Y:S07]  /*0050*/  LDCU.64 UR12, c[0x0][0x358] ;  /* 0x00006b00ff0c77ac */ /* 0x000eae0008000a00 */
[----:B------:R-:W3:Y:S01]  /*0060*/  S2UR UR4, SR_CTAID.X ;  /* 0x00000000000479c3 */ /* 0x000ee20000002500 */
[----:B-1----:R-:W-:-:S07]  /*0070*/  UIMAD UR9, UR10, UR17, URZ ;  /* 0x000000110a0972a4 */ /* 0x002fce000f8e02ff */
[----:B------:R-:W3:Y:S01]  /*0080*/  LDC R11, c[0x0][0x360] ;  /* 0x0000d800ff0b7b82 */ /* 0x000ee20000000800 */
[----:B0-----:R-:W-:-:S07]  /*0090*/  IMAD R2, R3, R0, RZ ;  /* 0x0000000003027224 */ /* 0x001fce00078e02ff */
[----:B------:R-:W0:Y:S01]  /*00a0*/  LDC R5, c[0x0][0x3b8] ;  /* 0x0000ee00ff057b82 */ /* 0x000e220000000800 */
[----:B------:R-:W-:-:S04]  /*00b0*/  IABS R7, R2 ;  /* 0x0000000200077213 */ /* 0x000fc80000000000 */
[----:B------:R-:W1:Y:S01]  /*00c0*/  I2F.RP R4, R7 ;  /* 0x0000000700047306 */ /* 0x000e620000209400 */
[----:B---3--:R-:W-:Y:S01]  /*00d0*/  IMAD R11, R11, UR4, RZ ;  /* 0x000000040b0b7c24 */ /* 0x008fe2000f8e02ff */
[----:B------:R-:W-:-:S04]  /*00e0*/  UIMAD UR4, UR9, UR11, URZ ;  /* 0x0000000b090472a4 */ /* 0x000fc8000f8e02ff */
[----:B------:R-:W-:Y:S02]  /*00f0*/  IABS R12, R11 ;  /* 0x0000000b000c7213 */ /* 0x000fe40000000000 */
[----:B-1----:R-:W1:Y:S01]  /*0100*/  MUFU.RCP R4, R4 ;  /* 0x0000000400047308 */ /* 0x002e620000001000 */
[-C--:B0-----:R-:W-:Y:S02]  /*0110*/  LOP3.LUT R30, RZ, R5.reuse, RZ, 0x33, !PT ;  /* 0x00000005ff1e7212 */ /* 0x081fe400078e33ff */
[----:B-1----:R-:W-:Y:S02]  /*0120*/  IADD3 R8, PT, PT, R4, 0xffffffe, RZ ;  /* 0x0ffffffe04087810 */ /* 0x002fe40007ffe0ff */
[----:B------:R-:W-:-:S03]  /*0130*/  IABS R4, R5 ;  /* 0x0000000500047213 */ /* 0x000fc60000000000 */
[----:B------:R0:W1:Y:S08]  /*0140*/  F2I.FTZ.U32.TRUNC.NTZ R9, R8 ;  /* 0x0000000800097305 */ /* 0x000070000021f000 */
[----:B------:R-:W3:Y:S01]  /*0150*/  I2F.RP R10, R4 ;  /* 0x00000004000a7306 */ /* 0x000ee20000209400 */
[----:B0-----:R-:W-:Y:S02]  /*0160*/  HFMA2 R8, -RZ, RZ, 0, 0 ;  /* 0x00000000ff087431 */ /* 0x001fe400000001ff */
[----:B-1----:R-:W-:-:S04]  /*0170*/  IMAD.MOV R6, RZ, RZ, -R9 ;  /* 0x000000ffff067224 */ /* 0x002fc800078e0a09 */
[----:B------:R-:W-:Y:S01]  /*0180*/  IMAD R13, R6, R7, RZ ;  /* 0x00000007060d7224 */ /* 0x000fe200078e02ff */
[----:B------:R-:W-:-:S03]  /*0190*/  IABS R6, R2 ;  /* 0x0000000200067213 */ /* 0x000fc60000000000 */
[----:B------:R-:W-:Y:S01]  /*01a0*/  IMAD.HI.U32 R13, R9, R13, R8 ;  /* 0x0000000d090d7227 */ /* 0x000fe200078e0008 */
[----:B------:R-:W-:Y:S01]  /*01b0*/  IADD3 R9, PT, PT, RZ, -R6, RZ ;  /* 0x80000006ff097210 */ /* 0x000fe20007ffe0ff */
[----:B---3--:R-:W0:Y:S02]  /*01c0*/  MUFU.RCP R10, R10 ;  /* 0x0000000a000a7308 */ /* 0x008e240000001000 */
[----:B------:R-:W-:-:S04]  /*01d0*/  IMAD.MOV.U32 R8, RZ, RZ, R12 ;  /* 0x000000ffff087224 */ /* 0x000fc800078e000c */
[----:B------:R-:W-:-:S04]  /*01e0*/  IMAD.HI.U32 R6, R13, R8, RZ ;  /* 0x000000080d067227 */ /* 0x000fc800078e00ff */
[----:B------:R-:W-:-:S05]  /*01f0*/  IMAD R8, R6, R9, R8 ;  /* 0x0000000906087224 */ /* 0x000fca00078e0208 */
[----:B------:R-:W-:Y:S02]  /*0200*/  ISETP.GT.U32.AND P1, PT, R7, R8, PT ;  /* 0x000000080700720c */ /* 0x000fe40003f24070 */
[----:B0-----:R-:W-:-:S04]  /*0210*/  IADD3 R14, PT, PT, R10, 0xffffffe, RZ ;  /* 0x0ffffffe0a0e7810 */ /* 0x001fc80007ffe0ff */
[----:B------:R0:W1:Y:S07]  /*0220*/  F2I.FTZ.U32.TRUNC.NTZ R15, R14 ;  /* 0x0000000e000f7305 */ /* 0x00006e000021f000 */
[----:B------:R-:W-:Y:S02]  /*0230*/  @!P1 IMAD.IADD R8, R8, 0x1, -R7 ;  /* 0x0000000108089824 */ /* 0x000fe400078e0a07 */
[----:B------:R-:W-:Y:S02]  /*0240*/  @!P1 VIADD R6, R6, 0x1 ;  /* 0x0000000106069836 */ /* 0x000fe40000000000 */
[----:B0-----:R-:W-:Y:S01]  /*0250*/  IMAD.MOV.U32 R14, RZ, RZ, RZ ;  /* 0x000000ffff0e7224 */ /* 0x001fe200078e00ff */
[----:B------:R-:W-:-:S02]  /*0260*/  ISETP.GE.U32.AND P0, PT, R8, R7, PT ;  /* 0x000000070800720c */ /* 0x000fc40003f06070 */
[----:B------:R-:W-:Y:S01]  /*0270*/  LOP3.LUT R8, R11, R2, RZ, 0x3c, !PT ;  /* 0x000000020b087212 */ /* 0x000fe200078e3cff */
[----:B-1----:R-:W-:-:S03]  /*0280*/  IMAD.MOV R17, RZ, RZ, -R15 ;  /* 0x000000ffff117224 */ /* 0x002fc600078e0a0f */
[----:B------:R-:W-:Y:S01]  /*0290*/  ISETP.GE.AND P2, PT, R8, RZ, PT ;  /* 0x000000ff0800720c */ /* 0x000fe20003f46270 */
[----:B------:R-:W-:Y:S01]  /*02a0*/  IMAD R17, R17, R4, RZ ;  /* 0x0000000411117224 */ /* 0x000fe200078e02ff */
[----:B------:R-:W-:-:S03]  /*02b0*/  LOP3.LUT R8, RZ, R2, RZ, 0x33, !PT ;  /* 0x00000002ff087212 */ /* 0x000fc600078e33ff */
[----:B------:R-:W-:Y:S02]  /*02c0*/  IMAD.HI.U32 R10, R15, R17, R14 ;  /* 0x000000110f0a7227 */ /* 0x000fe400078e000e */
[----:B------:R-:W-:Y:S02]  /*02d0*/  @P0 IADD3 R6, PT, PT, R6, 0x1, RZ ;  /* 0x0000000106060810 */ /* 0x000fe40007ffe0ff */
[----:B------:R-:W-:-:S04]  /*02e0*/  ISETP.NE.AND P0, PT, R2, RZ, PT ;  /* 0x000000ff0200720c */ /* 0x000fc80003f05270 */
[----:B------:R-:W-:-:S04]  /*02f0*/  @!P2 IADD3 R6, PT, PT, -R6, RZ, RZ ;  /* 0x000000ff0606a210 */ /* 0x000fc80007ffe1ff */
[----:B------:R-:W-:-:S04]  /*0300*/  SEL R6, R8, R6, !P0 ;  /* 0x0000000608067207 */ /* 0x000fc80004000000 */
[----:B------:R-:W-:Y:S02]  /*0310*/  IABS R12, R6 ;  /* 0x00000006000c7213 */ /* 0x000fe40000000000 */
[----:B------:R-:W-:Y:S01]  /*0320*/  ISETP.GE.AND P2, PT, R6, RZ, PT ;  /* 0x000000ff0600720c */ /* 0x000fe20003f46270 */
[----:B------:R-:W-:Y:S01]  /*0330*/  IMAD R6, R5, UR4, RZ ;  /* 0x0000000405067c24 */ /* 0x000fe2000f8e02ff */
[----:B------:R-:W-:-:S05]  /*0340*/  MOV R15, R12 ;  /* 0x0000000c000f7202 */ /* 0x000fca0000000f00 */
[----:B------:R-:W-:-:S04]  /*0350*/  IMAD.HI.U32 R12, R10, R15, RZ ;  /* 0x0000000f0a0c7227 */ /* 0x000fc800078e00ff */
[----:B------:R-:W-:-:S04]  /*0360*/  IMAD.MOV R12, RZ, RZ, -R12 ;  /* 0x000000ffff0c7224 */ /* 0x000fc800078e0a0c */
[C---:B------:R-:W-:Y:S02]  /*0370*/  IMAD R15, R4.reuse, R12, R15 ;  /* 0x0000000c040f7224 */ /* 0x040fe400078e020f */
[----:B------:R-:W0:Y:S03]  /*0380*/  S2R R12, SR_TID.X ;  /* 0x00000000000c7919 */ /* 0x000e260000002100 */
[----:B------:R-:W-:-:S13]  /*0390*/  ISETP.GT.U32.AND P1, PT, R4, R15, PT ;  /* 0x0000000f0400720c */ /* 0x000fda0003f24070 */
[----:B------:R-:W-:-:S04]  /*03a0*/  @!P1 IADD3 R15, PT, PT, R15, -R4, RZ ;  /* 0x800000040f0f9210 */ /* 0x000fc80007ffe0ff */
[----:B------:R-:W-:-:S13]  /*03b0*/  ISETP.GT.U32.AND P1, PT, R4, R15, PT ;  /* 0x0000000f0400720c */ /* 0x000fda0003f24070 */
[----:B------:R-:W-:Y:S01]  /*03c0*/  @!P1 IMAD.IADD R15, R15, 0x1, -R4 ;  /* 0x000000010f0f9824 */ /* 0x000fe200078e0a04 */
[----:B------:R-:W-:-:S04]  /*03d0*/  ISETP.NE.AND P1, PT, R5, RZ, PT ;  /* 0x000000ff0500720c */ /* 0x000fc80003f25270 */
[----:B------:R-:W-:-:S04]  /*03e0*/  @!P2 IADD3 R15, PT, PT, -R15, RZ, RZ ;  /* 0x000000ff0f0fa210 */ /* 0x000fc80007ffe1ff */
[----:B------:R-:W-:-:S04]  /*03f0*/  SEL R15, R30, R15, !P1 ;  /* 0x0000000f1e0f7207 */ /* 0x000fc80004800000 */
[----:B------:R-:W-:-:S13]  /*0400*/  R2UR UR18, R15 ;  /* 0x000000000f1272ca */ /* 0x000fda00000e0000 */
[----:B------:R-:W-:Y:S01]  /*0410*/  UIMAD UR19, UR18, UR4, URZ ;  /* 0x00000004121372a4 */ /* 0x000fe2000f8e02ff */
[----:B------:R-:W1:Y:S05]  /*0420*/  LDCU UR4, c[0x0][0x380] ;  /* 0x00007000ff0477ac */ /* 0x000e6a0008000800 */
[----:B0-----:R-:W-:-:S05]  /*0430*/  VIADD R17, R12, UR19 ;  /* 0x000000130c117c36 */ /* 0x001fca0008000000 */
[----:B------:R-:W-:-:S13]  /*0440*/  ISETP.GE.U32.AND P2, PT, R17, R6, PT ;  /* 0x000000061100720c */ /* 0x000fda0003f46070 */
[----:B------:R-:W0:Y:S02]  /*0450*/  @!P2 LDC.64 R14, c[0x0][0x3a0] ;  /* 0x0000e800ff0eab82 */ /* 0x000e240000000a00 */
[----:B0-----:R-:W-:-:S06]  /*0460*/  @!P2 IMAD.WIDE.U32 R14, R17, 0x4, R14 ;  /* 0x00000004110ea825 */ /* 0x001fcc00078e000e */
[----:B--2---:R-:W2:Y:S01]  /*0470*/  @!P2 LDG.E R14, desc[UR12][R14.64] ;  /* 0x0000000c0e0ea981 */ /* 0x004ea2000c1e1900 */
[----:B------:R-:W-:Y:S01]  /*0480*/  @!P2 MOV R6, 0x400 ;  /* 0x000004000006a802 */ /* 0x000fe20000000f00 */
[----:B-1----:R-:W-:Y:S01]  /*0490*/  IMAD R17, R5, UR4, RZ ;  /* 0x0000000405117c24 */ /* 0x002fe2000f8e02ff */
[----:B------:R-:W-:Y:S01]  /*04a0*/  IADD3 R26, PT, PT, R11, R12, RZ ;  /* 0x0000000c0b1a7210 */ /* 0x000fe20007ffe0ff */
[----:B------:R-:W0:Y:S02]  /*04b0*/  @!P2 S2R R19, SR_CgaCtaId ;  /* 0x000000000013a919 */ /* 0x000e240000008800 */
[----:B------:R-:W-:-:S05]  /*04c0*/  IMAD R17, R2, R17, RZ ;  /* 0x0000001102117224 */ /* 0x000fca00078e02ff */
[----:B------:R-:W-:Y:S02]  /*04d0*/  ISETP.GE.AND P3, PT, R26, R17, PT ;  /* 0x000000111a00720c */ /* 0x000fe40003f66270 */
[----:B0-----:R-:W-:-:S05]  /*04e0*/  @!P2 LEA R6, R19, R6, 0x18 ;  /* 0x000000061306a211 */ /* 0x001fca00078ec0ff */
[----:B------:R-:W-:-:S05]  /*04f0*/  @!P2 IMAD R11, R12, 0x4, R6 ;  /* 0x000000040c0ba824 */ /* 0x000fca00078e0206 */
[----:B--2---:R0:W-:Y:S01]  /*0500*/  @!P2 STS [R11], R14 ;  /* 0x0000000e0b00a388 */ /* 0x0041e20000000800 */
[----:B------:R-:W-:Y:S06]  /*0510*/  BAR.SYNC.DEFER_BLOCKING 0x0 ;  /* 0x0000000000007b1d */ /* 0x000fec0000010000 */
[----:B------:R-:W-:Y:S05]  /*0520*/  @P3 EXIT ;  /* 0x000000000000394d */ /* 0x000fea0003800000 */
[----:B------:R-:W-:Y:S01]  /*0530*/  IABS R6, R26 ;  /* 0x0000001a00067213 */ /* 0x000fe20000000000 */
[----:B------:R-:W1:Y:S04]  /*0540*/  LDCU.64 UR4, c[0x0][0x3a8] ;  /* 0x00007500ff0477ac */ /* 0x000e680008000a00 */
[----:B------:R-:W-:-:S04]  /*0550*/  IMAD.HI.U32 R13, R13, R6, RZ ;  /* 0x000000060d0d7227 */ /* 0x000fc800078e00ff */
[----:B------:R-:W-:-:S05]  /*0560*/  IMAD R12, R13, R9, R6 ;  /* 0x000000090d0c7224 */ /* 0x000fca00078e0206 */
[----:B------:R-:W-:-:S13]  /*0570*/  ISETP.GT.U32.AND P3, PT, R7, R12, PT ;  /* 0x0000000c0700720c */ /* 0x000fda0003f64070 */
[----:B------:R-:W-:Y:S01]  /*0580*/  @!P3 IADD3 R12, PT, PT, R12, -R7, RZ ;  /* 0x800000070c0cb210 */ /* 0x000fe20007ffe0ff */
[----:B------:R-:W-:-:S03]  /*0590*/  @!P3 VIADD R13, R13, 0x1 ;  /* 0x000000010d0db836 */ /* 0x000fc60000000000 */
[----:B------:R-:W-:Y:S02]  /*05a0*/  ISETP.GE.U32.AND P2, PT, R12, R7, PT ;  /* 0x000000070c00720c */ /* 0x000fe40003f46070 */
[----:B------:R-:W-:-:S04]  /*05b0*/  LOP3.LUT R7, R26, R2, RZ, 0x3c, !PT ;  /* 0x000000021a077212 */ /* 0x000fc800078e3cff */
[----:B------:R-:W-:-:S07]  /*05c0*/  ISETP.GE.AND P4, PT, R7, RZ, PT ;  /* 0x000000ff0700720c */ /* 0x000fce0003f86270 */
[----:B------:R-:W-:-:S06]  /*05d0*/  @P2 IADD3 R13, PT, PT, R13, 0x1, RZ ;  /* 0x000000010d0d2810 */ /* 0x000fcc0007ffe0ff */
[----:B------:R-:W-:-:S05]  /*05e0*/  @!P4 IMAD.MOV R13, RZ, RZ, -R13 ;  /* 0x000000ffff0dc224 */ /* 0x000fca00078e0a0d */
[----:B------:R-:W-:Y:S02]  /*05f0*/  SEL R13, R8, R13, !P0 ;  /* 0x0000000d080d7207 */ /* 0x000fe40004000000 */
[----:B-1----:R-:W-:Y:S02]  /*0600*/  ISETP.NE.U32.AND P0, PT, RZ, UR4, PT ;  /* 0x00000004ff007c0c */ /* 0x002fe4000bf05070 */
[----:B------:R-:W-:Y:S02]  /*0610*/  IABS R7, R13 ;  /* 0x0000000d00077213 */ /* 0x000fe40000000000 */
[----:B------:R-:W-:Y:S02]  /*0620*/  ISETP.NE.AND.EX P0, PT, RZ, UR5, PT, P0 ;  /* 0x00000005ff007c0c */ /* 0x000fe4000bf05300 */
[----:B------:R-:W-:Y:S01]  /*0630*/  ISETP.GE.AND P3, PT, R13, RZ, PT ;  /* 0x000000ff0d00720c */ /* 0x000fe20003f66270 */
[----:B------:R-:W-:-:S05]  /*0640*/  IMAD.HI.U32 R10, R10, R7, RZ ;  /* 0x000000070a0a7227 */ /* 0x000fca00078e00ff */
[----:B------:R-:W-:-:S05]  /*0650*/  IADD3 R10, PT, PT, -R10, RZ, RZ ;  /* 0x000000ff0a0a7210 */ /* 0x000fca0007ffe1ff */
[C---:B------:R-:W-:Y:S01]  /*0660*/  IMAD R7, R4.reuse, R10, R7 ;  /* 0x0000000a04077224 */ /* 0x040fe200078e0207 */
[----:B------:R-:W1:Y:S04]  /*0670*/  @P0 LDC.64 R8, c[0x0][0x3a8] ;  /* 0x0000ea00ff080b82 */ /* 0x000e680000000a00 */
[----:B------:R-:W-:-:S13]  /*0680*/  ISETP.GT.U32.AND P2, PT, R4, R7, PT ;  /* 0x000000070400720c */ /* 0x000fda0003f44070 */
[----:B------:R-:W-:-:S05]  /*0690*/  @!P2 IMAD.IADD R7, R7, 0x1, -R4 ;  /* 0x000000010707a824 */ /* 0x000fca00078e0a04 */
[----:B------:R-:W-:-:S13]  /*06a0*/  ISETP.GT.U32.AND P2, PT, R4, R7, PT ;  /* 0x000000070400720c */ /* 0x000fda0003f44070 */
[----:B------:R-:W-:-:S05]  /*06b0*/  @!P2 IADD3 R7, PT, PT, R7, -R4, RZ ;  /* 0x800000040707a210 */ /* 0x000fca0007ffe0ff */
[----:B------:R-:W-:-:S05]  /*06c0*/  @!P3 IMAD.MOV R7, RZ, RZ, -R7 ;  /* 0x000000ffff07b224 */ /* 0x000fca00078e0a07 */
[----:B------:R-:W-:-:S05]  /*06d0*/  SEL R30, R30, R7, !P1 ;  /* 0x000000071e1e7207 */ /* 0x000fca0004800000 */
[----:B-1----:R-:W-:-:S05]  /*06e0*/  @P0 IMAD.WIDE R8, R30, 0x4, R8 ;  /* 0x000000041e080825 */ /* 0x002fca00078e0208 */
[----:B------:R1:W2:Y:S01]  /*06f0*/  @P0 LDG.E R4, desc[UR12][R8.64] ;  /* 0x0000000c08040981 */ /* 0x0002a2000c1e1900 */
[----:B------:R-:W-:Y:S01]  /*0700*/  IABS R15, R3 ;  /* 0x00000003000f7213 */ /* 0x000fe20000000000 */
[----:B------:R-:W-:Y:S01]  /*0710*/  IMAD R5, R2, R5, RZ ;  /* 0x0000000502057224 */ /* 0x000fe200078e02ff */
[----:B------:R-:W-:Y:S01]  /*0720*/  IABS R13, R0 ;  /* 0x00000000000d7213 */ /* 0x000fe20000000000 */
[----:B------:R-:W-:Y:S01]  /*0730*/  UISETP.GE.AND UP0, UPT, UR10, 0x1, UPT ;  /* 0x000000010a00788c */ /* 0x000fe2000bf06270 */
[----:B------:R-:W3:Y:S01]  /*0740*/  I2F.RP R7, R15 ;  /* 0x0000000f00077306 */ /* 0x000ee20000209400 */
[----:B------:R-:W-:Y:S02]  /*0750*/  MOV R27, RZ ;  /* 0x000000ff001b7202 */ /* 0x000fe40000000f00 */
[----:B------:R-:W-:Y:S01]  /*0760*/  IMAD.MOV.U32 R2, RZ, RZ, R13 ;  /* 0x000000ffff027224 */ /* 0x000fe200078e000d */
[----:B------:R-:W-:-:S04]  /*0770*/  IABS R17, R5 ;  /* 0x0000000500117213 */ /* 0x000fc80000000000 */
[----:B------:R-:W4:Y:S08]  /*0780*/  I2F.RP R13, R17 ;  /* 0x00000011000d7306 */ /* 0x000f300000209400 */
[----:B---3--:R-:W3:Y:S08]  /*0790*/  MUFU.RCP R7, R7 ;  /* 0x0000000700077308 */ /* 0x008ef00000001000 */
[----:B----4-:R-:W-:Y:S01]  /*07a0*/  MUFU.RCP R13, R13 ;  /* 0x0000000d000d7308 */ /* 0x010fe20000001000 */
[----:B---3--:R-:W-:-:S07]  /*07b0*/  IADD3 R10, PT, PT, R7, 0xffffffe, RZ ;  /* 0x0ffffffe070a7810 */ /* 0x008fce0007ffe0ff */
[----:B0-----:R0:W3:Y:S02]  /*07c0*/  F2I.FTZ.U32.TRUNC.NTZ R11, R10 ;  /* 0x0000000a000b7305 */ /* 0x0010e4000021f000 */
[----:B0-----:R-:W-:Y:S02]  /*07d0*/  MOV R10, RZ ;  /* 0x000000ff000a7202 */ /* 0x001fe40000000f00 */
[----:B---3--:R-:W-:-:S05]  /*07e0*/  IADD3 R12, PT, PT, RZ, -R11, RZ ;  /* 0x8000000bff0c7210 */ /* 0x008fca0007ffe0ff */
[----:B-1----:R-:W-:Y:S02]  /*07f0*/  IMAD R9, R12, R15, RZ ;  /* 0x0000000f0c097224 */ /* 0x002fe400078e02ff */
[----:B------:R-:W0:Y:S02]  /*0800*/  I2F.RP R12, R2 ;  /* 0x00000002000c7306 */ /* 0x000e240000209400 */
[----:B------:R-:W-:Y:S01]  /*0810*/  IMAD.HI.U32 R11, R11, R9, R10 ;  /* 0x000000090b0b7227 */ /* 0x000fe200078e000a */
[----:B------:R-:W-:-:S05]  /*0820*/  IADD3 R10, PT, PT, R13, 0xffffffe, RZ ;  /* 0x0ffffffe0d0a7810 */ /* 0x000fca0007ffe0ff */
[----:B------:R-:W-:Y:S02]  /*0830*/  IMAD.HI.U32 R7, R11, R6, RZ ;  /* 0x000000060b077227 */ /* 0x000fe400078e00ff */
[----:B------:R-:W-:Y:S03]  /*0840*/  F2I.FTZ.U32.TRUNC.NTZ R11, R10 ;  /* 0x0000000a000b7305 */ /* 0x000fe6000021f000 */
[----:B------:R-:W-:-:S05]  /*0850*/  IADD3 R8, PT, PT, -R7, RZ, RZ ;  /* 0x000000ff07087210 */ /* 0x000fca0007ffe1ff */
[C---:B------:R-:W-:Y:S01]  /*0860*/  IMAD R8, R15.reuse, R8, R6 ;  /* 0x000000080f087224 */ /* 0x040fe200078e0206 */
[----:B0-----:R-:W0:Y:S04]  /*0870*/  MUFU.RCP R12, R12 ;  /* 0x0000000c000c7308 */ /* 0x001e280000001000 */
[----:B------:R-:W-:-:S13]  /*0880*/  ISETP.GT.U32.AND P2, PT, R15, R8, PT ;  /* 0x000000080f00720c */ /* 0x000fda0003f44070 */
[----:B------:R-:W-:Y:S01]  /*0890*/  @!P2 IADD3 R8, PT, PT, R8, -R15, RZ ;  /* 0x8000000f0808a210 */ /* 0x000fe20007ffe0ff */
[----:B0-----:R-:W-:Y:S01]  /*08a0*/  VIADD R9, R12, 0xffffffe ;  /* 0x0ffffffe0c097836 */ /* 0x001fe20000000000 */
[----:B------:R-:W-:Y:S01]  /*08b0*/  IADD3 R12, PT, PT, RZ, -R11, RZ ;  /* 0x8000000bff0c7210 */ /* 0x000fe20007ffe0ff */
[----:B------:R-:W-:Y:S01]  /*08c0*/  @!P2 VIADD R7, R7, 0x1 ;  /* 0x000000010707a836 */ /* 0x000fe20000000000 */
[----:B------:R-:W-:Y:S02]  /*08d0*/  ISETP.GE.U32.AND P1, PT, R8, R15, PT ;  /* 0x0000000f0800720c */ /* 0x000fe40003f26070 */
[----:B------:R-:W-:Y:S01]  /*08e0*/  LOP3.LUT R8, R26, R3, RZ, 0x3c, !PT ;  /* 0x000000031a087212 */ /* 0x000fe200078e3cff */
[----:B------:R-:W0:Y:S01]  /*08f0*/  F2I.FTZ.U32.TRUNC.NTZ R9, R9 ;  /* 0x0000000900097305 */ /* 0x000e22000021f000 */
[----:B------:R-:W-:Y:S02]  /*0900*/  ISETP.NE.AND P2, PT, R3, RZ, PT ;  /* 0x000000ff0300720c */ /* 0x000fe40003f45270 */
[----:B------:R-:W-:-:S02]  /*0910*/  ISETP.GE.AND P3, PT, R8, RZ, PT ;  /* 0x000000ff0800720c */ /* 0x000fc40003f66270 */
[----:B------:R-:W-:-:S05]  /*0920*/  MOV R8, RZ ;  /* 0x000000ff00087202 */ /* 0x000fca0000000f00 */
[----:B------:R-:W-:Y:S02]  /*0930*/  @P1 IADD3 R7, PT, PT, R7, 0x1, RZ ;  /* 0x0000000107071810 */ /* 0x000fe40007ffe0ff */
[----:B0-----:R-:W-:-:S04]  /*0940*/  IADD3 R13, PT, PT, RZ, -R9, RZ ;  /* 0x80000009ff0d7210 */ /* 0x001fc80007ffe0ff */
[----:B------:R-:W-:Y:S01]  /*0950*/  @!P3 IMAD.MOV R7, RZ, RZ, -R7 ;  /* 0x000000ffff07b224 */ /* 0x000fe200078e0a07 */
[----:B------:R-:W-:Y:S01]  /*0960*/  @!P2 LOP3.LUT R7, RZ, R3, RZ, 0x33, !PT ;  /* 0x00000003ff07a212 */ /* 0x000fe200078e33ff */
[----:B------:R-:W-:-:S03]  /*0970*/  IMAD R13, R13, R2, RZ ;  /* 0x000000020d0d7224 */ /* 0x000fc600078e02ff */
[----:B------:R-:W-:Y:S01]  /*0980*/  IABS R10, R7 ;  /* 0x00000007000a7213 */ /* 0x000fe20000000000 */
[----:B------:R-:W-:-:S04]  /*0990*/  IMAD.HI.U32 R8, R9, R13, R8 ;  /* 0x0000000d09087227 */ /* 0x000fc800078e0008 */
[----:B------:R-:W-:Y:S01]  /*09a0*/  IMAD.MOV.U32 R9, RZ, RZ, R10 ;  /* 0x000000ffff097224 */ /* 0x000fe200078e000a */
[----:B------:R-:W-:Y:S01]  /*09b0*/  MOV R10, RZ ;  /* 0x000000ff000a7202 */ /* 0x000fe20000000f00 */
[----:B------:R-:W-:Y:S01]  /*09c0*/  IMAD R13, R12, R17, RZ ;  /* 0x000000110c0d7224 */ /* 0x000fe200078e02ff */
[----:B------:R-:W-:Y:S01]  /*09d0*/  IABS R12, R5 ;  /* 0x00000005000c7213 */ /* 0x000fe20000000000 */
[----:B------:R-:W-:-:S04]  /*09e0*/  IMAD.HI.U32 R8, R8, R9, RZ ;  /* 0x0000000908087227 */ /* 0x000fc800078e00ff */
[----:B------:R-:W-:Y:S01]  /*09f0*/  IMAD.HI.U32 R11, R11, R13, R10 ;  /* 0x0000000d0b0b7227 */ /* 0x000fe200078e000a */
[----:B------:R-:W-:-:S03]  /*0a00*/  IADD3 R10, PT, PT, RZ, -R12, RZ ;  /* 0x8000000cff0a7210 */ /* 0x000fc60007ffe0ff */
[----:B------:R-:W-:Y:S02]  /*0a10*/  IMAD.MOV R8, RZ, RZ, -R8 ;  /* 0x000000ffff087224 */ /* 0x000fe400078e0a08 */
[----:B------:R-:W-:-:S04]  /*0a20*/  IMAD.HI.U32 R29, R11, R6, RZ ;  /* 0x000000060b1d7227 */ /* 0x000fc800078e00ff */
[----:B------:R-:W-:Y:S02]  /*0a30*/  IMAD R6, R29, R10, R6 ;  /* 0x0000000a1d067224 */ /* 0x000fe400078e0206 */
[----:B------:R-:W-:-:S03]  /*0a40*/  IMAD R28, R2, R8, R9 ;  /* 0x00000008021c7224 */ /* 0x000fc600078e0209 */
[----:B------:R-:W-:Y:S02]  /*0a50*/  ISETP.GT.U32.AND P2, PT, R17, R6, PT ;  /* 0x000000061100720c */ /* 0x000fe40003f44070 */
[----:B------:R-:W-:-:S11]  /*0a60*/  ISETP.GT.U32.AND P1, PT, R2, R28, PT ;  /* 0x0000001c0200720c */ /* 0x000fd60003f24070 */
[-C--:B------:R-:W-:Y:S01]  /*0a70*/  @!P2 IADD3 R6, PT, PT, R6, -R17.reuse, RZ ;  /* 0x800000110606a210 */ /* 0x080fe20007ffe0ff */
[----:B------:R-:W-:Y:S01]  /*0a80*/  @!P2 VIADD R29, R29, 0x1 ;  /* 0x000000011d1da836 */ /* 0x000fe20000000000 */
[----:B------:R-:W-:Y:S02]  /*0a90*/  @!P1 IADD3 R28, PT, PT, R28, -R2, RZ ;  /* 0x800000021c1c9210 */ /* 0x000fe40007ffe0ff */
[----:B------:R-:W-:Y:S02]  /*0aa0*/  ISETP.GE.U32.AND P5, PT, R6, R17, PT ;  /* 0x000000110600720c */ /* 0x000fe40003fa6070 */
[----:B------:R-:W-:Y:S02]  /*0ab0*/  ISETP.GT.U32.AND P4, PT, R2, R28, PT ;  /* 0x0000001c0200720c */ /* 0x000fe40003f84070 */
[----:B------:R-:W-:Y:S02]  /*0ac0*/  LOP3.LUT R6, R26, R5, RZ, 0x3c, !PT ;  /* 0x000000051a067212 */ /* 0x000fe400078e3cff */
[----:B------:R-:W-:-:S02]  /*0ad0*/  ISETP.GE.AND P2, PT, R7, RZ, PT ;  /* 0x000000ff0700720c */ /* 0x000fc40003f46270 */
[----:B------:R-:W-:Y:S02]  /*0ae0*/  ISETP.GE.AND P3, PT, R6, RZ, PT ;  /* 0x000000ff0600720c */ /* 0x000fe40003f66270 */
[----:B------:R-:W-:Y:S02]  /*0af0*/  ISETP.NE.AND P1, PT, R5, RZ, PT ;  /* 0x000000ff0500720c */ /* 0x000fe40003f25270 */
[----:B------:R-:W-:Y:S02]  /*0b00*/  IADD3 R7, PT, PT, -R7, RZ, RZ ;  /* 0x000000ff07077210 */ /* 0x000fe40007ffe1ff */
[----:B------:R-:W-:Y:S02]  /*0b10*/  @P5 IADD3 R29, PT, PT, R29, 0x1, RZ ;  /* 0x000000011d1d5810 */ /* 0x000fe40007ffe0ff */
[----:B------:R-:W-:Y:S01]  /*0b20*/  ISETP.NE.AND P5, PT, R0, RZ, PT ;  /* 0x000000ff0000720c */ /* 0x000fe20003fa5270 */
[----:B------:R-:W-:Y:S01]  /*0b30*/  IMAD R26, R3, R7, R26 ;  /* 0x00000007031a7224 */ /* 0x000fe200078e021a */
[----:B------:R-:W-:-:S03]  /*0b40*/  @!P4 IADD3 R28, PT, PT, R28, -R2, RZ ;  /* 0x800000021c1cc210 */ /* 0x000fc60007ffe0ff */
[----:B------:R-:W-:Y:S02]  /*0b50*/  @!P3 IMAD.MOV R29, RZ, RZ, -R29 ;  /* 0x000000ffff1db224 */ /* 0x000fe400078e0a1d */
[----:B------:R-:W-:Y:S01]  /*0b60*/  @!P2 IMAD.MOV R28, RZ, RZ, -R28 ;  /* 0x000000ffff1ca224 */ /* 0x000fe200078e0a1c */
[----:B------:R-:W-:-:S05]  /*0b70*/  @!P1 LOP3.LUT R29, RZ, R5, RZ, 0x33, !PT ;  /* 0x00000005ff1d9212 */ /* 0x000fca00078e33ff */
[----:B------:R-:W-:Y:S01]  /*0b80*/  @!P5 LOP3.LUT R28, RZ, R0, RZ, 0x33, !PT ;  /* 0x00000000ff1cd212 */ /* 0x000fe200078e33ff */
[----:B--2---:R-:W-:Y:S01]  /*0b90*/  @P0 FADD R27, RZ, R4 ;  /* 0x00000004ff1b0221 */ /* 0x004fe20000000000 */
[----:B------:R-:W-:Y:S06]  /*0ba0*/  BRA.U !UP0, `(.L_x_40) ;  /* 0x0000001108647547 */ /* 0x000fec000b800000 */
[----:B------:R-:W-:-:S04]  /*0bb0*/  UISETP.LT.AND UP0, UPT, UR17, UR11, UPT ;  /* 0x0000000b1100728c */ /* 0x000fc8000bf01270 */
[----:B------:R-:W-:-:S04]  /*0bc0*/  USEL UR4, UR17, UR11, UP0 ;  /* 0x0000000b11047287 */ /* 0x000fc80008000000 */
[----:B------:R-:W-:-:S09]  /*0bd0*/  UISETP.GE.AND UP0, UPT, UR4, 0x1, UPT ;  /* 0x000000010400788c */ /* 0x000fd2000bf06270 */
[----:B------:R-:W-:Y:S05]  /*0be0*/  BRA.U !UP0, `(.L_x_40) ;  /* 0x0000001108547547 */ /* 0x000fea000b800000 */
[----:B------:R-:W0:Y:S01]  /*0bf0*/  LDCU UR5, c[0x0][0x394] ;  /* 0x00007280ff0577ac */ /* 0x000e220008000800 */
[C---:B------:R-:W-:Y:S01]  /*0c00*/  IADD3 R20, PT, PT, R30.reuse, -UR18, RZ ;  /* 0x800000121e147c10 */ /* 0x040fe2000fffe0ff */
[----:B------:R-:W-:Y:S01]  /*0c10*/  IMAD R25, R29, UR17, RZ ;  /* 0x000000111d197c24 */ /* 0x000fe2000f8e02ff */
[----:B------:R-:W-:Y:S01]  /*0c20*/  MOV R3, UR10 ;  /* 0x0000000a00037c02 */ /* 0x000fe20008000f00 */
[----:B------:R-:W1:Y:S01]  /*0c30*/  LDCU UR4, c[0x0][0x3c4] ;  /* 0x00007880ff0477ac */ /* 0x000e620008000800 */
[----:B------:R-:W-:Y:S02]  /*0c40*/  IMAD R24, R30, UR17, RZ ;  /* 0x000000111e187c24 */ /* 0x000fe4000f8e02ff */
[----:B------:R-:W-:Y:S01]  /*0c50*/  IMAD R12, R20, UR17, RZ ;  /* 0x00000011140c7c24 */ /* 0x000fe2000f8e02ff */
[----:B------:R-:W2:Y:S01]  /*0c60*/  LDCU UR8, c[0x0][0x398] ;  /* 0x00007300ff0877ac */ /* 0x000ea20008000800 */
[C---:B------:R-:W-:Y:S01]  /*0c70*/  IADD3 R16, PT, PT, R25.reuse, 0x3, RZ ;  /* 0x0000000319107810 */ /* 0x040fe20007ffe0ff */
[----:B------:R-:W-:Y:S01]  /*0c80*/  IMAD R21, R30, UR10, RZ ;  /* 0x0000000a1e157c24 */ /* 0x000fe2000f8e02ff */
[----:B------:R-:W-:Y:S01]  /*0c90*/  IADD3 R0, PT, PT, R25, 0x2, RZ ;  /* 0x0000000219007810 */ /* 0x000fe20007ffe0ff */
[C---:B------:R-:W-:Y:S01]  /*0ca0*/  IMAD R14, R12.reuse, UR10, R3 ;  /* 0x0000000a0c0e7c24 */ /* 0x040fe2000f8e0203 */
[----:B------:R-:W-:Y:S01]  /*0cb0*/  ULOP3.LUT UR14, UR17, 0x3, URZ, 0xc0, !UPT ;  /* 0x00000003110e7892 */ /* 0x000fe2000f8ec0ff */
[C---:B------:R-:W-:Y:S01]  /*0cc0*/  VIADD R13, R12.reuse, 0x3 ;  /* 0x000000030c0d7836 */ /* 0x040fe20000000000 */
[----:B------:R-:W-:Y:S01]  /*0cd0*/  IADD3 R12, PT, PT, R12, 0x2, RZ ;  /* 0x000000020c0c7810 */ /* 0x000fe20007ffe0ff */
[----:B------:R-:W-:Y:S01]  /*0ce0*/  IMAD R20, R20, UR9, RZ ;  /* 0x0000000914147c24 */ /* 0x000fe2000f8e02ff */
[----:B------:R-:W-:Y:S01]  /*0cf0*/  ULOP3.LUT UR7, UR17, 0x7ffffffc, URZ, 0xc0, !UPT ;  /* 0x7ffffffc11077892 */ /* 0x000fe2000f8ec0ff */
[----:B0-----:R-:W-:Y:S01]  /*0d00*/  IMAD.U32 R10, RZ, RZ, UR5 ;  /* 0x00000005ff0a7e24 */ /* 0x001fe2000f8e00ff */
[----:B------:R-:W-:Y:S01]  /*0d10*/  UIMAD UR15, UR10, UR11, URZ ;  /* 0x0000000b0a0f72a4 */ /* 0x000fe2000f8e02ff */
[----:B------:R-:W-:-:S02]  /*0d20*/  IMAD R2, R29, UR5, RZ ;  /* 0x000000051d027c24 */ /* 0x000fc4000f8e02ff */
[----:B-1----:R-:W-:Y:S02]  /*0d30*/  IMAD R19, R28, UR4, RZ ;  /* 0x000000041c137c24 */ /* 0x002fe4000f8e02ff */
[----:B------:R-:W-:Y:S02]  /*0d40*/  IMAD R10, R25, UR5, R10 ;  /* 0x00000005190a7c24 */ /* 0x000fe4000f8e020a */
[----:B------:R-:W-:Y:S01]  /*0d50*/  IMAD R18, R24, UR10, R3 ;  /* 0x0000000a18127c24 */ /* 0x000fe2000f8e0203 */
[----:B--2---:R-:W-:Y:S02]  /*0d60*/  UIMAD UR8, UR5, UR8, URZ ;  /* 0x00000008050872a4 */ /* 0x004fe4000f8e02ff */
[--C-:B------:R-:W-:Y:S01]  /*0d70*/  IMAD R16, R16, UR5, R19.reuse ;  /* 0x0000000510107c24 */ /* 0x100fe2000f8e0213 */
[----:B------:R-:W-:Y:S01]  /*0d80*/  IADD3 R10, PT, PT, R19, R10, RZ ;  /* 0x0000000a130a7210 */ /* 0x000fe20007ffe0ff */
[--C-:B------:R-:W-:Y:S02]  /*0d90*/  IMAD R15, R0, UR5, R19.reuse ;  /* 0x00000005000f7c24 */ /* 0x100fe4000f8e0213 */
[----:B------:R-:W-:-:S02]  /*0da0*/  IMAD R11, R2, UR17, R19 ;  /* 0x00000011020b7c24 */ /* 0x000fc4000f8e0213 */
[----:B------:R-:W-:Y:S01]  /*0db0*/  IMAD R17, R26, UR4, RZ ;  /* 0x000000041a117c24 */ /* 0x000fe2000f8e02ff */
[----:B------:R-:W-:-:S06]  /*0dc0*/  UMOV UR4, URZ ;  /* 0x000000ff00047c82 */ /* 0x000fcc0008000000 */
.L_x_58:
[----:B------:R-:W0:Y:S01]  /*0dd0*/  S2R R3, SR_CgaCtaId ;  /* 0x0000000000037919 */ /* 0x000e220000008800 */
[----:B------:R-:W1:Y:S01]  /*0de0*/  LDC R6, c[0x0][0x3b0] ;  /* 0x0000ec00ff067b82 */ /* 0x000e620000000800 */
[----:B------:R-:W2:Y:S01]  /*0df0*/  LDCU UR5, c[0x0][0x3b4] ;  /* 0x00007680ff0577ac */ /* 0x000ea20008000800 */
[----:B------:R-:W-:Y:S01]  /*0e00*/  MOV R0, 0x400 ;  /* 0x0000040000007802 */ /* 0x000fe20000000f00 */
[----:B------:R-:W-:Y:S01]  /*0e10*/  VIADD R2, R19, UR4 ;  /* 0x0000000413027c36 */ /* 0x000fe20008000000 */
[----:B------:R-:W-:Y:S01]  /*0e20*/  IADD3 R9, PT, PT, R14, UR4, RZ ;  /* 0x000000040e097c10 */ /* 0x000fe2000fffe0ff */
[----:B------:R-:W3:Y:S01]  /*0e30*/  LDCU UR6, c[0x0][0x394] ;  /* 0x00007280ff0677ac */ /* 0x000ee20008000800 */
[----:B------:R-:W-:Y:S01]  /*0e40*/  IADD3 R8, PT, PT, R20, UR4, RZ ;  /* 0x0000000414087c10 */ /* 0x000fe2000fffe0ff */
[C---:B------:R-:W-:Y:S01]  /*0e50*/  VIADD R5, R24.reuse, 0x2 ;  /* 0x0000000218057836 */ /* 0x040fe20000000000 */
[----:B------:R-:W-:Y:S01]  /*0e60*/  IADD3 R22, PT, PT, R11, UR4, RZ ;  /* 0x000000040b167c10 */ /* 0x000fe2000fffe0ff */
[----:B------:R-:W4:Y:S01]  /*0e70*/  LDCU UR16, c[0x0][0x398] ;  /* 0x00007300ff1077ac */ /* 0x000f220008000800 */
[----:B------:R-:W-:Y:S01]  /*0e80*/  IADD3 R4, PT, PT, R24, 0x3, RZ ;  /* 0x0000000318047810 */ /* 0x000fe20007ffe0ff */
[----:B--2---:R-:W-:Y:S01]  /*0e90*/  USHF.L.U32 UR5, UR5, 0x2, URZ ;  /* 0x0000000205057899 */ /* 0x004fe200080006ff */
[----:B---3--:R-:W-:Y:S01]  /*0ea0*/  ISETP.GE.AND P0, PT, R2, UR6, PT ;  /* 0x0000000602007c0c */ /* 0x008fe2000bf06270 */
[----:B-1----:R-:W-:-:S02]  /*0eb0*/  IMAD R7, R13, R6, UR4 ;  /* 0x000000040d077e24 */ /* 0x002fc4000f8e0206 */
[----:B------:R-:W-:Y:S01]  /*0ec0*/  IMAD R6, R12, R6, UR4 ;  /* 0x000000040c067e24 */ /* 0x000fe2000f8e0206 */
[----:B------:R-:W-:Y:S02]  /*0ed0*/  ISETP.LT.OR P0, PT, R2, RZ, P0 ;  /* 0x000000ff0200720c */ /* 0x000fe40000701670 */
[----:B------:R-:W-:Y:S02]  /*0ee0*/  IADD3 R2, PT, PT, R10, UR4, RZ ;  /* 0x000000040a027c10 */ /* 0x000fe4000fffe0ff */
[----:B0-----:R-:W-:-:S03]  /*0ef0*/  LEA R0, R3, R0, 0x18 ;  /* 0x0000000003007211 */ /* 0x001fc600078ec0ff */
[----:B----4-:R-:W-:Y:S02]  /*0f00*/  IMAD R2, R2, UR16, R17 ;  /* 0x0000001002027c24 */ /* 0x010fe4000f8e0211 */
[--C-:B------:R-:W-:Y:S02]  /*0f10*/  IMAD R9, R9, UR5, R0.reuse ;  /* 0x0000000509097c24 */ /* 0x100fe4000f8e0200 */
[--C-:B------:R-:W-:Y:S02]  /*0f20*/  IMAD R8, R8, UR5, R0.reuse ;  /* 0x0000000508087c24 */ /* 0x100fe4000f8e0200 */
[--C-:B------:R-:W-:Y:S02]  /*0f30*/  IMAD R7, R7, UR5, R0.reuse ;  /* 0x0000000507077c24 */ /* 0x100fe4000f8e0200 */
[----:B------:R-:W-:Y:S01]  /*0f40*/  IMAD R6, R6, UR5, R0 ;  /* 0x0000000506067c24 */ /* 0x000fe2000f8e0200 */
[----:B------:R-:W-:Y:S01]  /*0f50*/  UMOV UR5, URZ ;  /* 0x000000ff00057c82 */ /* 0x000fe20008000000 */
[----:B------:R-:W-:-:S04]  /*0f60*/  VIADD R0, R15, UR4 ;  /* 0x000000040f007c36 */ /* 0x000fc80008000000 */
[--C-:B------:R-:W-:Y:S02]  /*0f70*/  IMAD R3, R0, UR16, R17.reuse ;  /* 0x0000001000037c24 */ /* 0x100fe4000f8e0211 */
[----:B------:R-:W-:-:S07]  /*0f80*/  IMAD R0, R22, UR16, R17 ;  /* 0x0000001016007c24 */ /* 0x000fce000f8e0211 */
.L_x_57:
[----:B------:R-:W0:Y:S01]  /*0f90*/  LDCU UR6, c[0x0][0x390] ;  /* 0x00007200ff0677ac */ /* 0x000e220008000800 */
[----:B------:R-:W-:Y:S01]  /*0fa0*/  IADD3 R22, PT, PT, R17, UR5, RZ ;  /* 0x0000000511167c10 */ /* 0x000fe2000fffe0ff */
[----:B------:R-:W1:Y:S01]  /*0fb0*/  LDCU UR16, c[0x0][0x398] ;  /* 0x00007300ff1077ac */ /* 0x000e620008000800 */
[----:B0-----:R-:W-:-:S03]  /*0fc0*/  UISETP.GE.U32.AND UP0, UPT, UR6, 0x4, UPT ;  /* 0x000000040600788c */ /* 0x001fc6000bf06070 */
[----:B------:R-:W-:Y:S01]  /*0fd0*/  UMOV UR6, URZ ;  /* 0x000000ff00067c82 */ /* 0x000fe20008000000 */
[----:B-1----:R-:W-:-:S04]  /*0fe0*/  ISETP.GE.AND P1, PT, R22, UR16, PT ;  /* 0x0000001016007c0c */ /* 0x002fc8000bf26270 */
[----:B------:R-:W-:-:S04]  /*0ff0*/  ISETP.LT.OR P1, PT, R22, RZ, P1 ;  /* 0x000000ff1600720c */ /* 0x000fc80000f21670 */
[----:B------:R-:W-:Y:S01]  /*1000*/  PLOP3.LUT P1, PT, P0, P1, PT, 0xf8, 0x8f ;  /* 0x00000000008f781c */ /* 0x000fe20000723f70 */
[----:B------:R-:W-:-:S12]  /*1010*/  BRA.U !UP0, `(.L_x_41) ;  /* 0x0000000508a07547 */ /* 0x000fd8000b800000 */
[----:B------:R-:W0:Y:S01]  /*1020*/  LDC R22, c[0x0][0x3b0] ;  /* 0x0000ec00ff167b82 */ /* 0x000e220000000800 */
[----:B------:R-:W1:Y:S01]  /*1030*/  LDCU UR20, c[0x0][0x398] ;  /* 0x00007300ff1477ac */ /* 0x000e620008000800 */
[----:B------:R-:W-:Y:S01]  /*1040*/  VIADD R32, R16, UR4 ;  /* 0x0000000410207c36 */ /* 0x000fe20008000000 */
[----:B------:R-:W-:Y:S01]  /*1050*/  IADD3 R23, PT, PT, R14, UR4, RZ ;  /* 0x000000040e177c10 */ /* 0x000fe2000fffe0ff */
[----:B------:R-:W-:Y:S01]  /*1060*/  VIADD R33, R20, UR4 ;  /* 0x0000000414217c36 */ /* 0x000fe20008000000 */
[----:B------:R-:W-:Y:S01]  /*1070*/  IADD3 R31, PT, PT, R18, UR4, RZ ;  /* 0x00000004121f7c10 */ /* 0x000fe2000fffe0ff */
[----:B------:R-:W-:Y:S01]  /*1080*/  UIADD3 UR16, UPT, UPT, -UR7, URZ, URZ ;  /* 0x000000ff07107290 */ /* 0x000fe2000fffe1ff */
[----:B------:R-:W-:Y:S01]  /*1090*/  IADD3 R40, PT, PT, R2, UR5, RZ ;  /* 0x0000000502287c10 */ /* 0x000fe2000fffe0ff */
[----:B------:R-:W2:Y:S01]  /*10a0*/  LDC R38, c[0x0][0x3b4] ;  /* 0x0000ed00ff267b82 */ /* 0x000ea20000000800 */
[----:B------:R-:W-:Y:S01]  /*10b0*/  IADD3 R42, PT, PT, R0, UR5, RZ ;  /* 0x00000005002a7c10 */ /* 0x000fe2000fffe0ff */
[----:B------:R-:W-:-:S06]  /*10c0*/  USHF.L.U32 UR6, UR5, 0x2, URZ ;  /* 0x0000000205067899 */ /* 0x000fcc00080006ff */
[----:B------:R-:W3:Y:S01]  /*10d0*/  LDC R34, c[0x0][0x390] ;  /* 0x0000e400ff227b82 */ /* 0x000ee20000000800 */
[----:B-1----:R-:W-:-:S04]  /*10e0*/  IMAD R41, R32, UR20, R17 ;  /* 0x0000001420297c24 */ /* 0x002fc8000f8e0211 */
[----:B------:R-:W-:Y:S02]  /*10f0*/  VIADD R41, R41, UR5 ;  /* 0x0000000529297c36 */ /* 0x000fe40008000000 */
[-C--:B0-----:R-:W-:Y:S02]  /*1100*/  IMAD R37, R13, R22.reuse, UR4 ;  /* 0x000000040d257e24 */ /* 0x081fe4000f8e0216 */
[-C--:B------:R-:W-:Y:S02]  /*1110*/  IMAD R35, R4, R22.reuse, UR4 ;  /* 0x0000000404237e24 */ /* 0x080fe4000f8e0216 */
[-C--:B------:R-:W-:Y:S02]  /*1120*/  IMAD R39, R5, R22.reuse, UR4 ;  /* 0x0000000405277e24 */ /* 0x080fe4000f8e0216 */
[----:B------:R-:W-:Y:S02]  /*1130*/  IMAD R43, R12, R22, UR4 ;  /* 0x000000040c2b7e24 */ /* 0x000fe4000f8e0216 */
[----:B--2---:R-:W-:-:S02]  /*1140*/  IMAD R32, R23, R38, UR5 ;  /* 0x0000000517207e24 */ /* 0x004fc4000f8e0226 */
[-C--:B------:R-:W-:Y:S02]  /*1150*/  IMAD R31, R31, R38.reuse, UR5 ;  /* 0x000000051f1f7e24 */ /* 0x080fe4000f8e0226 */
[-C--:B------:R-:W-:Y:S02]  /*1160*/  IMAD R33, R33, R38.reuse, UR5 ;  /* 0x0000000521217e24 */ /* 0x080fe4000f8e0226 */
[----:B------:R-:W-:Y:S02]  /*1170*/  IMAD R35, R35, R38, UR5 ;  /* 0x0000000523237e24 */ /* 0x000fe4000f8e0226 */
[----:B---3--:R-:W-:Y:S02]  /*1180*/  IMAD R23, R21, R34, UR4 ;  /* 0x0000000415177e24 */ /* 0x008fe4000f8e0222 */
[-C--:B------:R-:W-:Y:S02]  /*1190*/  IMAD R34, R37, R38.reuse, UR5 ;  /* 0x0000000525227e24 */ /* 0x080fe4000f8e0226 */
[-C--:B------:R-:W-:Y:S01]  /*11a0*/  IMAD R36, R39, R38.reuse, UR5 ;  /* 0x0000000527247e24 */ /* 0x080fe2000f8e0226 */
[----:B------:R-:W-:Y:S01]  /*11b0*/  IADD3 R39, PT, PT, R3, UR5, RZ ;  /* 0x0000000503277c10 */ /* 0x000fe2000fffe0ff */
[----:B------:R-:W-:-:S02]  /*11c0*/  IMAD R37, R43, R38, UR5 ;  /* 0x000000052b257e24 */ /* 0x000fc4000f8e0226 */
[----:B------:R-:W-:-:S07]  /*11d0*/  IMAD R38, R23, R38, UR5 ;  /* 0x0000000517267e24 */ /* 0x000fce000f8e0226 */
.L_x_50:
[----:B------:R-:W-:Y:S04]  /*11e0*/  BSSY.RECONVERGENT B0, `(.L_x_42) ;  /* 0x000000d000007945 */ /* 0x000fe80003800200 */
[----:B------:R-:W-:Y:S05]  /*11f0*/  @P1 BRA `(.L_x_43) ;  /* 0x00000000002c1947 */ /* 0x000fea0003800000 */
[----:B------:R-:W0:Y:S02]  /*1200*/  LDC.64 R22, c[0x0][0x388] ;  /* 0x0000e200ff167b82 */ /* 0x000e240000000a00 */
[----:B0-----:R-:W-:-:S06]  /*1210*/  IMAD.WIDE R44, R42, 0x4, R22 ;  /* 0x000000042a2c7825 */ /* 0x001fcc00078e0216 */
[----:B------:R-:W2:Y:S01]  /*1220*/  LDG.E R44, desc[UR12][R44.64] ;  /* 0x0000000c2c2c7981 */ /* 0x000ea2000c1e1900 */
[----:B------:R-:W-:-:S04]  /*1230*/  ISETP.GT.AND P2, PT, R33, 0x3ff, PT ;  /* 0x000003ff2100780c */ /* 0x000fc80003f44270 */
[----:B------:R-:W-:-:S13]  /*1240*/  ISETP.LT.OR P2, PT, R38, UR19, P2 ;  /* 0x0000001326007c0c */ /* 0x000fda0009741670 */
[----:B------:R-:W2:Y:S02]  /*1250*/  @!P2 LDS R22, [R8+UR6] ;  /* 0x000000060816a984 */ /* 0x000ea40008000800 */
[----:B--2---:R-:W-:Y:S02]  /*1260*/  @!P2 FFMA R27, R44, R22, R27 ;  /* 0x000000162c1ba223 */ /* 0x004fe4000000001b */
[----:B------:R-:W0:Y:S02]  /*1270*/  @P2 LDC.64 R22, c[0x0][0x3a0] ;  /* 0x0000e800ff162b82 */ /* 0x000e240000000a00 */
[----:B0-----:R-:W-:-:S06]  /*1280*/  @P2 IMAD.WIDE R22, R38, 0x4, R22 ;  /* 0x0000000426162825 */ /* 0x001fcc00078e0216 */
[----:B------:R-:W2:Y:S02]  /*1290*/  @P2 LDG.E R22, desc[UR12][R22.64] ;  /* 0x0000000c16162981 */ /* 0x000ea4000c1e1900 */
[----:B--2---:R-:W-:-:S07]  /*12a0*/  @P2 FFMA R27, R44, R22, R27 ;  /* 0x000000162c1b2223 */ /* 0x004fce000000001b */
.L_x_43:
[----:B------:R-:W-:Y:S05]  /*12b0*/  BSYNC.RECONVERGENT B0 ;  /* 0x0000000000007941 */ /* 0x000fea0003800200 */
.L_x_42:
        /* <DEDUP_REMOVED lines=13> */
.L_x_45:
[----:B------:R-:W-:Y:S05]  /*1390*/  BSYNC.RECONVERGENT B0 ;  /* 0x0000000000007941 */ /* 0x000fea0003800200 */
.L_x_44:
        /* <DEDUP_REMOVED lines=13> */
.L_x_47:
[----:B------:R-:W-:Y:S05]  /*1470*/  BSYNC.RECONVERGENT B0 ;  /* 0x0000000000007941 */ /* 0x000fea0003800200 */
.L_x_46:
        /* <DEDUP_REMOVED lines=13> */
.L_x_49:
[----:B------:R-:W-:Y:S05]  /*1550*/  BSYNC.RECONVERGENT B0 ;  /* 0x0000000000007941 */ /* 0x000fea0003800200 */
.L_x_48:
[----:B------:R-:W-:Y:S01]  /*1560*/  UIADD3 UR16, UPT, UPT, UR16, 0x4, URZ ;  /* 0x0000000410107890 */ /* 0x000fe2000fffe0ff */
[----:B------:R-:W-:Y:S01]  /*1570*/  MOV R22, UR15 ;  /* 0x0000000f00167c02 */ /* 0x000fe20008000f00 */
[----:B------:R-:W-:Y:S01]  /*1580*/  ULEA UR6, UR15, UR6, 0x4 ;  /* 0x000000060f067291 */ /* 0x000fe2000f8e20ff */
[----:B------:R-:W-:Y:S01]  /*1590*/  MOV R23, UR8 ;  /* 0x0000000800177c02 */ /* 0x000fe20008000f00 */
[----:B------:R-:W-:Y:S01]  /*15a0*/  UISETP.NE.AND UP0, UPT, UR16, URZ, UPT ;  /* 0x000000ff1000728c */ /* 0x000fe2000bf05270 */
[C---:B------:R-:W-:Y:S01]  /*15b0*/  LEA R34, R22.reuse, R34, 0x2 ;  /* 0x0000002216227211 */ /* 0x040fe200078e10ff */
[C---:B------:R-:W-:Y:S01]  /*15c0*/  IMAD R35, R22.reuse, 0x4, R35 ;  /* 0x0000000416237824 */ /* 0x040fe200078e0223 */
[C---:B------:R-:W-:Y:S01]  /*15d0*/  LEA R36, R22.reuse, R36, 0x2 ;  /* 0x0000002416247211 */ /* 0x040fe200078e10ff */
[C---:B------:R-:W-:Y:S01]  /*15e0*/  IMAD R37, R22.reuse, 0x4, R37 ;  /* 0x0000000416257824 */ /* 0x040fe200078e0225 */
[C---:B------:R-:W-:Y:S01]  /*15f0*/  LEA R31, R22.reuse, R31, 0x2 ;  /* 0x0000001f161f7211 */ /* 0x040fe200078e10ff */
[C---:B------:R-:W-:Y:S01]  /*1600*/  IMAD R38, R22.reuse, 0x4, R38 ;  /* 0x0000000416267824 */ /* 0x040fe200078e0226 */
[C---:B------:R-:W-:Y:S01]  /*1610*/  LEA R32, R22.reuse, R32, 0x2 ;  /* 0x0000002016207211 */ /* 0x040fe200078e10ff */
[----:B------:R-:W-:Y:S01]  /*1620*/  IMAD R40, R23, 0x4, R40 ;  /* 0x0000000417287824 */ /* 0x000fe200078e0228 */
[----:B------:R-:W-:-:S02]  /*1630*/  LEA R33, R22, R33, 0x2 ;  /* 0x0000002116217211 */ /* 0x000fc400078e10ff */
[----:B------:R-:W-:Y:S02]  /*1640*/  MOV R22, UR8 ;  /* 0x0000000800167c02 */ /* 0x000fe40008000f00 */
[----:B------:R-:W-:Y:S02]  /*1650*/  LEA R42, R23, R42, 0x2 ;  /* 0x0000002a172a7211 */ /* 0x000fe400078e10ff */
[C---:B------:R-:W-:Y:S01]  /*1660*/  LEA R39, R22.reuse, R39, 0x2 ;  /* 0x0000002716277211 */ /* 0x040fe200078e10ff */
[----:B------:R-:W-:Y:S01]  /*1670*/  IMAD R41, R22, 0x4, R41 ;  /* 0x0000000416297824 */ /* 0x000fe200078e0229 */
[----:B------:R-:W-:Y:S06]  /*1680*/  BRA.U UP0, `(.L_x_50) ;  /* 0xfffffff900d47547 */ /* 0x000fec000b83ffff */
[----:B------:R-:W-:-:S05]  /*1690*/  UMOV UR6, UR7 ;  /* 0x0000000700067c82 */ /* 0x000fca0008000000 */
.L_x_41:
[----:B------:R-:W-:-:S09]  /*16a0*/  UISETP.NE.AND UP0, UPT, UR14, URZ, UPT ;  /* 0x000000ff0e00728c */ /* 0x000fd2000bf05270 */
[----:B------:R-:W-:Y:S05]  /*16b0*/  BRA.U !UP0, `(.L_x_51) ;  /* 0x0000000508807547 */ /* 0x000fea000b800000 */
[----:B------:R-:W-:Y:S04]  /*16c0*/  BSSY.RECONVERGENT B0, `(.L_x_52) ;  /* 0x000001d000007945 */ /* 0x000fe80003800200 */
[----:B------:R-:W-:Y:S05]  /*16d0*/  @P1 BRA `(.L_x_53) ;  /* 0x00000000006c1947 */ /* 0x000fea0003800000 */
[----:B------:R-:W0:Y:S01]  /*16e0*/  LDC.64 R22, c[0x0][0x3b0] ;  /* 0x0000ec00ff167b82 */ /* 0x000e220000000a00 */
[----:B------:R-:W-:Y:S01]  /*16f0*/  IADD3 R31, PT, PT, R24, UR6, RZ ;  /* 0x00000006181f7c10 */ /* 0x000fe2000fffe0ff */
[----:B------:R-:W1:Y:S01]  /*1700*/  LDCU UR16, c[0x0][0x394] ;  /* 0x00007280ff1077ac */ /* 0x000e620008000800 */
[----:B------:R-:W-:Y:S01]  /*1710*/  IADD3 R35, PT, PT, R19, UR4, RZ ;  /* 0x0000000413237c10 */ /* 0x000fe2000fffe0ff */
[----:B------:R-:W-:Y:S01]  /*1720*/  VIADD R39, R17, UR5 ;  /* 0x0000000511277c36 */ /* 0x000fe20008000000 */
[----:B------:R-:W-:Y:S01]  /*1730*/  IADD3 R34, PT, PT, R25, UR6, RZ ;  /* 0x0000000619227c10 */ /* 0x000fe2000fffe0ff */
[----:B------:R-:W2:Y:S02]  /*1740*/  LDCU UR20, c[0x0][0x398] ;  /* 0x00007300ff1477ac */ /* 0x000ea40008000800 */
[----:B------:R-:W3:Y:S02]  /*1750*/  LDC.64 R32, c[0x0][0x388] ;  /* 0x0000e200ff207b82 */ /* 0x000ee40000000a00 */
[----:B-1----:R-:W-:-:S02]  /*1760*/  IMAD R34, R34, UR16, R35 ;  /* 0x0000001022227c24 */ /* 0x002fc4000f8e0223 */
[----:B0-----:R-:W-:Y:S02]  /*1770*/  IMAD R22, R31, R22, UR4 ;  /* 0x000000041f167e24 */ /* 0x001fe4000f8e0216 */
[----:B--2---:R-:W-:Y:S02]  /*1780*/  IMAD R35, R34, UR20, R39 ;  /* 0x0000001422237c24 */ /* 0x004fe4000f8e0227 */
[----:B------:R-:W-:-:S04]  /*1790*/  IMAD R37, R22, R23, UR5 ;  /* 0x0000000516257e24 */ /* 0x000fc8000f8e0217 */
[----:B------:R-:W-:Y:S02]  /*17a0*/  VIADD R31, R37, -UR19 ;  /* 0x80000013251f7c36 */ /* 0x000fe40008000000 */
[----:B---3--:R-:W-:-:S03]  /*17b0*/  IMAD.WIDE R32, R35, 0x4, R32 ;  /* 0x0000000423207825 */ /* 0x008fc600078e0220 */
[----:B------:R-:W-:-:S03]  /*17c0*/  ISETP.GT.AND P2, PT, R31, 0x3ff, PT ;  /* 0x000003ff1f00780c */ /* 0x000fc60003f44270 */
[----:B------:R-:W2:Y:S01]  /*17d0*/  LDG.E R32, desc[UR12][R32.64] ;  /* 0x0000000c20207981 */ /* 0x000ea2000c1e1900 */
[----:B------:R-:W-:-:S13]  /*17e0*/  ISETP.LT.OR P2, PT, R37, UR19, P2 ;  /* 0x0000001325007c0c */ /* 0x000fda0009741670 */
[----:B------:R-:W0:Y:S02]  /*17f0*/  @P2 LDC.64 R22, c[0x0][0x3a0] ;  /* 0x0000e800ff162b82 */ /* 0x000e240000000a00 */
[----:B0-----:R-:W-:-:S06]  /*1800*/  @P2 IMAD.WIDE R22, R37, 0x4, R22 ;  /* 0x0000000425162825 */ /* 0x001fcc00078e0216 */
[----:B------:R-:W3:Y:S01]  /*1810*/  @P2 LDG.E R22, desc[UR12][R22.64] ;  /* 0x0000000c16162981 */ /* 0x000ee2000c1e1900 */
[----:B------:R-:W0:Y:S01]  /*1820*/  @!P2 S2R R35, SR_CgaCtaId ;  /* 0x000000000023a919 */ /* 0x000e220000008800 */
[----:B------:R-:W-:-:S04]  /*1830*/  @!P2 MOV R34, 0x400 ;  /* 0x000004000022a802 */ /* 0x000fc80000000f00 */
[----:B0-----:R-:W-:-:S04]  /*1840*/  @!P2 LEA R34, R35, R34, 0x18 ;  /* 0x000000222322a211 */ /* 0x001fc800078ec0ff */
[----:B------:R-:W-:-:S06]  /*1850*/  @!P2 LEA R31, R31, R34, 0x2 ;  /* 0x000000221f1fa211 */ /* 0x000fcc00078e10ff */
[----:B------:R-:W2:Y:S02]  /*1860*/  @!P2 LDS R31, [R31] ;  /* 0x000000001f1fa984 */ /* 0x000ea40000000800 */
[----:B--2---:R-:W-:-:S04]  /*1870*/  @!P2 FFMA R27, R32, R31, R27 ;  /* 0x0000001f201ba223 */ /* 0x004fc8000000001b */
[----:B---3--:R-:W-:-:S07]  /*1880*/  @P2 FFMA R27, R32, R22, R27 ;  /* 0x00000016201b2223 */ /* 0x008fce000000001b */
.L_x_53:
[----:B------:R-:W-:Y:S05]  /*1890*/  BSYNC.RECONVERGENT B0 ;  /* 0x0000000000007941 */ /* 0x000fea0003800200 */
.L_x_52:
[----:B------:R-:W-:-:S09]  /*18a0*/  UISETP.NE.AND UP0, UPT, UR14, 0x1, UPT ;  /* 0x000000010e00788c */ /* 0x000fd2000bf05270 */
[----:B------:R-:W-:Y:S05]  /*18b0*/  BRA.U !UP0, `(.L_x_51) ;  /* 0x0000000508007547 */ /* 0x000fea000b800000 */
[----:B------:R-:W-:Y:S01]  /*18c0*/  MOV R22, UR14 ;  /* 0x0000000e00167c02 */ /* 0x000fe20008000f00 */
[----:B------:R-:W-:Y:S03]  /*18d0*/  BSSY.RECONVERGENT B0, `(.L_x_54) ;  /* 0x000001f000007945 */ /* 0x000fe60003800200 */
[----:B------:R-:W-:Y:S01]  /*18e0*/  ISETP.EQ.OR P2, PT, R22, 0x2, P1 ;  /* 0x000000021600780c */ /* 0x000fe20000f42670 */
[----:B------:R-:W-:-:S12]  /*18f0*/  @P1 BRA `(.L_x_55) ;  /* 0x0000000000701947 */ /* 0x000fd80003800000 */
[----:B------:R-:W0:Y:S01]  /*1900*/  LDC.64 R22, c[0x0][0x3b0] ;  /* 0x0000ec00ff167b82 */ /* 0x000e220000000a00 */
[----:B------:R-:W-:Y:S01]  /*1910*/  UIADD3 UR16, UPT, UPT, UR6, 0x1, URZ ;  /* 0x0000000106107890 */ /* 0x000fe2000fffe0ff */
[----:B------:R-:W-:Y:S01]  /*1920*/  IADD3 R35, PT, PT, R19, UR4, RZ ;  /* 0x0000000413237c10 */ /* 0x000fe2000fffe0ff */
[----:B------:R-:W1:Y:S01]  /*1930*/  LDCU UR20, c[0x0][0x394] ;  /* 0x00007280ff1477ac */ /* 0x000e620008000800 */
[----:B------:R-:W-:-:S03]  /*1940*/  IADD3 R39, PT, PT, R17, UR5, RZ ;  /* 0x0000000511277c10 */ /* 0x000fc6000fffe0ff */
[----:B------:R-:W-:Y:S01]  /*1950*/  VIADD R31, R24, UR16 ;  /* 0x00000010181f7c36 */ /* 0x000fe20008000000 */
[----:B------:R-:W2:Y:S01]  /*1960*/  LDC.64 R32, c[0x0][0x388] ;  /* 0x0000e200ff207b82 */ /* 0x000ea20000000a00 */
[----:B------:R-:W3:Y:S01]  /*1970*/  LDCU UR21, c[0x0][0x398] ;  /* 0x00007300ff1577ac */ /* 0x000ee20008000800 */
[----:B------:R-:W-:-:S04]  /*1980*/  VIADD R34, R25, UR16 ;  /* 0x0000001019227c36 */ /* 0x000fc80008000000 */
[----:B-1----:R-:W-:Y:S02]  /*1990*/  IMAD R34, R34, UR20, R35 ;  /* 0x0000001422227c24 */ /* 0x002fe4000f8e0223 */
[----:B0-----:R-:W-:Y:S02]  /*19a0*/  IMAD R22, R31, R22, UR4 ;  /* 0x000000041f167e24 */ /* 0x001fe4000f8e0216 */
[----:B---3--:R-:W-:Y:S02]  /*19b0*/  IMAD R35, R34, UR21, R39 ;  /* 0x0000001522237c24 */ /* 0x008fe4000f8e0227 */
[----:B------:R-:W-:Y:S02]  /*19c0*/  IMAD R37, R22, R23, UR5 ;  /* 0x0000000516257e24 */ /* 0x000fe4000f8e0217 */
[----:B--2---:R-:W-:-:S03]  /*19d0*/  IMAD.WIDE R32, R35, 0x4, R32 ;  /* 0x0000000423207825 */ /* 0x004fc600078e0220 */
[----:B------:R-:W-:-:S04]  /*19e0*/  IADD3 R31, PT, PT, R37, -UR19, RZ ;  /* 0x80000013251f7c10 */ /* 0x000fc8000fffe0ff */
[----:B------:R-:W-:Y:S01]  /*19f0*/  ISETP.GT.AND P1, PT, R31, 0x3ff, PT ;  /* 0x000003ff1f00780c */ /* 0x000fe20003f24270 */
[----:B------:R-:W2:Y:S03]  /*1a00*/  LDG.E R32, desc[UR12][R32.64] ;  /* 0x0000000c20207981 */ /* 0x000ea6000c1e1900 */
        /* <DEDUP_REMOVED lines=11> */
.L_x_55:
[----:B------:R-:W-:Y:S05]  /*1ac0*/  BSYNC.RECONVERGENT B0 ;  /* 0x0000000000007941 */ /* 0x000fea0003800200 */
.L_x_54:
[----:B------:R-:W-:Y:S04]  /*1ad0*/  BSSY.RECONVERGENT B0, `(.L_x_51) ;  /* 0x000001e000007945 */ /* 0x000fe80003800200 */
[----:B------:R-:W-:Y:S05]  /*1ae0*/  @P2 BRA `(.L_x_56) ;  /* 0x0000000000702947 */ /* 0x000fea0003800000 */
        /* <DEDUP_REMOVED lines=28> */
.L_x_56:
[----:B------:R-:W-:Y:S05]  /*1cb0*/  BSYNC.RECONVERGENT B0 ;  /* 0x0000000000007941 */ /* 0x000fea0003800200 */
.L_x_51:
[----:B------:R-:W0:Y:S01]  /*1cc0*/  LDCU UR6, c[0x0][0x3b4] ;  /* 0x00007680ff0677ac */ /* 0x000e220008000800 */
[----:B------:R-:W-:-:S04]  /*1cd0*/  UIADD3 UR5, UPT, UPT, UR5, 0x1, URZ ;  /* 0x0000000105057890 */ /* 0x000fc8000fffe0ff */
[----:B0-----:R-:W-:-:S09]  /*1ce0*/  UISETP.NE.AND UP0, UPT, UR5, UR6, UPT ;  /* 0x000000060500728c */ /* 0x001fd2000bf05270 */
[----:B------:R-:W-:Y:S05]  /*1cf0*/  BRA.U UP0, `(.L_x_57) ;  /* 0xfffffff100a47547 */ /* 0x000fea000b83ffff */
[----:B------:R-:W0:Y:S01]  /*1d00*/  LDCU UR5, c[0x0][0x3b0] ;  /* 0x00007600ff0577ac */ /* 0x000e220008000800 */
[----:B------:R-:W-:-:S04]  /*1d10*/  UIADD3 UR4, UPT, UPT, UR4, 0x1, URZ ;  /* 0x0000000104047890 */ /* 0x000fc8000fffe0ff */
[----:B0-----:R-:W-:-:S09]  /*1d20*/  UISETP.NE.AND UP0, UPT, UR4, UR5, UPT ;  /* 0x000000050400728c */ /* 0x001fd2000bf05270 */
[----:B------:R-:W-:Y:S05]  /*1d30*/  BRA.U UP0, `(.L_x_58) ;  /* 0xfffffff100247547 */ /* 0x000fea000b83ffff */
.L_x_40:
[----:B------:R-:W0:Y:S01]  /*1d40*/  LDCU.64 UR20, c[0x0][0x3b8] ;  /* 0x00007700ff1477ac */ /* 0x000e220008000a00 */
[----:B------:R-:W1:Y:S01]  /*1d50*/  LDC.64 R2, c[0x0][0x3c8] ;  /* 0x0000f200ff027b82 */ /* 0x000e620000000a00 */
[----:B------:R-:W2:Y:S01]  /*1d60*/  LDCU UR5, c[0x0][0x3c0] ;  /* 0x00007800ff0577ac */ /* 0x000ea20008000800 */
[----:B0-----:R-:W-:-:S04]  /*1d70*/  IMAD R29, R29, UR20, R30 ;  /* 0x000000141d1d7c24 */ /* 0x001fc8000f8e021e */
[----:B------:R-:W-:-:S04]  /*1d80*/  IMAD R29, R29, UR21, R28 ;  /* 0x000000151d1d7c24 */ /* 0x000fc8000f8e021c */
[----:B--2---:R-:W-:-:S04]  /*1d90*/  IMAD R29, R29, UR5, R26 ;  /* 0x000000051d1d7c24 */ /* 0x004fc8000f8e021a */
[----:B-1----:R-:W-:-:S05]  /*1da0*/  IMAD.WIDE R2, R29, 0x4, R2 ;  /* 0x000000041d027825 */ /* 0x002fca00078e0202 */
[----:B------:R-:W-:Y:S01]  /*1db0*/  STG.E desc[UR12][R2.64], R27 ;  /* 0x0000001b02007986 */ /* 0x000fe2000c10190c */
[----:B------:R-:W-:Y:S05]  /*1dc0*/  EXIT ;  /* 0x000000000000794d */ /* 0x000fea0003800000 */
.L_x_59:
        /* <DEDUP_REMOVED lines=11> */
.L_x_83:


//--------------------- .text._batch_norm         --------------------------
	.section	.text._batch_norm,"ax",@progbits
	.align	128
        .global         _batch_norm
        .type           _batch_norm,@function
        .size           _batch_norm,(.L_x_79 - _batch_norm)
        .other          _batch_norm,@"STO_CUDA_ENTRY STV_DEFAULT"
_batch_norm:
.text._batch_norm:
[----:B------:R-:W-:Y:S01]  /*0000*/  LDC R1, c[0x0][0x37c] ;  /* 0x0000df00ff017b82 */ /* 0x000fe20000000800 */
[----:B------:R-:W0:Y:S07]  /*0010*/  S2R R3, SR_TID.X ;  /* 0x0000000000037919 */ /* 0x000e2e0000002100 */
[----:B------:R-:W0:Y:S01]  /*0020*/  S2UR UR5, SR_CTAID.Z ;  /* 0x00000000000579c3 */ /* 0x000e220000002700 */
[----:B------:R-:W1:Y:S07]  /*0030*/  S2R R5, SR_CTAID.Y ;  /* 0x0000000000057919 */ /* 0x000e6e0000002600 */
[----:B------:R-:W0:Y:S08]  /*0040*/  LDC R4, c[0x0][0x360] ;  /* 0x0000d800ff047b82 */ /* 0x000e300000000800 */
[----:B------:R-:W2:Y:S08]  /*0050*/  LDC.64 R6, c[0x0][0x390] ;  /* 0x0000e400ff067b82 */ /* 0x000eb00000000a00 */
[----:B------:R-:W1:Y:S01]  /*0060*/  S2UR UR4, SR_CTAID.X ;  /* 0x00000000000479c3 */ /* 0x000e620000002500 */
[----:B0-----:R-:W-:-:S05]  /*0070*/  IMAD R4, R4, UR5, R3 ;  /* 0x0000000504047c24 */ /* 0x001fca000f8e0203 */
[----:B--2---:R-:W-:Y:S01]  /*0080*/  ISETP.GE.U32.AND P0, PT, R4, R7, PT ;  /* 0x000000070400720c */ /* 0x004fe20003f06070 */
[----:B-1----:R-:W-:-:S12]  /*0090*/  IMAD R0, R6, UR4, R5 ;  /* 0x0000000406007c24 */ /* 0x002fd8000f8e0205 */
[----:B------:R-:W-:Y:S05]  /*00a0*/  @P0 EXIT ;  /* 0x000000000000094d */ /* 0x000fea0003800000 */
[----:B------:R-:W0:Y:S01]  /*00b0*/  LDC.64 R12, c[0x0][0x3a0] ;  /* 0x0000e800ff0c7b82 */ /* 0x000e220000000a00 */
[----:B------:R-:W1:Y:S07]  /*00c0*/  LDCU.64 UR4, c[0x0][0x358] ;  /* 0x00006b00ff0477ac */ /* 0x000e6e0008000a00 */
[----:B------:R-:W2:Y:S08]  /*00d0*/  LDC.64 R10, c[0x0][0x398] ;  /* 0x0000e600ff0a7b82 */ /* 0x000eb00000000a00 */
[----:B------:R-:W3:Y:S01]  /*00e0*/  LDC.64 R8, c[0x0][0x380] ;  /* 0x0000e000ff087b82 */ /* 0x000ee20000000a00 */
[----:B0-----:R-:W-:-:S07]  /*00f0*/  IMAD.WIDE.U32 R12, R5, 0x4, R12 ;  /* 0x00000004050c7825 */ /* 0x001fce00078e000c */
[----:B------:R-:W0:Y:S01]  /*0100*/  LDC.64 R2, c[0x0][0x3a8] ;  /* 0x0000ea00ff027b82 */ /* 0x000e220000000a00 */
[----:B-1----:R-:W4:Y:S01]  /*0110*/  LDG.E R12, desc[UR4][R12.64] ;  /* 0x000000040c0c7981 */ /* 0x002f22000c1e1900 */
[----:B------:R-:W-:Y:S02]  /*0120*/  IMAD R4, R0, R7, R4 ;  /* 0x0000000700047224 */ /* 0x000fe400078e0204 */
[----:B--2---:R-:W-:-:S06]  /*0130*/  IMAD.WIDE.U32 R10, R5, 0x4, R10 ;  /* 0x00000004050a7825 */ /* 0x004fcc00078e000a */
[----:B------:R-:W2:Y:S01]  /*0140*/  LDG.E R11, desc[UR4][R10.64] ;  /* 0x000000040a0b7981 */ /* 0x000ea2000c1e1900 */
[----:B---3--:R-:W-:-:S05]  /*0150*/  IMAD.WIDE.U32 R8, R4, 0x4, R8 ;  /* 0x0000000404087825 */ /* 0x008fca00078e0008 */
[----:B------:R-:W2:Y:S01]  /*0160*/  LDG.E R0, desc[UR4][R8.64] ;  /* 0x0000000408007981 */ /* 0x000ea2000c1e1900 */
[----:B0-----:R-:W-:-:S05]  /*0170*/  IMAD.WIDE.U32 R2, R5, 0x4, R2 ;  /* 0x0000000405027825 */ /* 0x001fca00078e0002 */
[----:B------:R4:W5:Y:S02]  /*0180*/  LDG.E R6, desc[UR4][R2.64] ;  /* 0x0000000402067981 */ /* 0x000964000c1e1900 */
[----:B----4-:R-:W-:-:S04]  /*0190*/  FADD R2, R12, 9.9999997473787516356e-06 ;  /* 0x3727c5ac0c027421 */ /* 0x010fc80000000000 */
[----:B------:R-:W-:-:S05]  /*01a0*/  VIADD R7, R2, 0xf3000000 ;  /* 0xf300000002077836 */ /* 0x000fca0000000000 */
[----:B------:R-:W-:Y:S01]  /*01b0*/  ISETP.GT.U32.AND P0, PT, R7, 0x727fffff, PT ;  /* 0x727fffff0700780c */ /* 0x000fe20003f04070 */
[----:B--2---:R-:W-:-:S12]  /*01c0*/  FADD R0, R0, -R11 ;  /* 0x8000000b00007221 */ /* 0x004fd80000000000 */
[----:B------:R-:W-:Y:S05]  /*01d0*/  @!P0 BRA `(.L_x_60) ;  /* 0x0000000000108947 */ /* 0x000fea0003800000 */
[----:B------:R-:W-:-:S07]  /*01e0*/  MOV R9, 0x200 ;  /* 0x0000020000097802 */ /* 0x000fce0000000f00 */
[----:B-----5:R-:W-:Y:S05]  /*01f0*/  CALL.REL.NOINC `($__internal_0_$__cuda_sm20_sqrt_rd_f32_slowpath) ;  /* 0x0000000000807944 */ /* 0x020fea0003c00000 */
[----:B------:R-:W-:Y:S01]  /*0200*/  IMAD.MOV.U32 R3, RZ, RZ, R7 ;  /* 0x000000ffff037224 */ /* 0x000fe200078e0007 */
[----:B------:R-:W-:Y:S06]  /*0210*/  BRA `(.L_x_61) ;  /* 0x0000000000247947 */ /* 0x000fec0003800000 */
.L_x_60:
[----:B------:R-:W0:Y:S02]  /*0220*/  MUFU.RSQ R3, R2 ;  /* 0x0000000200037308 */ /* 0x000e240000001400 */
[----:B0-----:R-:W-:Y:S01]  /*0230*/  FMUL.FTZ R7, R2, R3 ;  /* 0x0000000302077220 */ /* 0x001fe20000410000 */
[----:B------:R-:W-:-:S03]  /*0240*/  FMUL.FTZ R3, R3, 0.5 ;  /* 0x3f00000003037820 */ /* 0x000fc60000410000 */
[----:B------:R-:W-:-:S04]  /*0250*/  FADD.FTZ R8, -R7, -RZ ;  /* 0x800000ff07087221 */ /* 0x000fc80000010100 */
[----:B------:R-:W-:-:S04]  /*0260*/  FFMA R8, R3, R8, 0.5 ;  /* 0x3f00000003087423 */ /* 0x000fc80000000008 */
[----:B------:R-:W-:-:S04]  /*0270*/  FFMA R8, R7, R8, R7 ;  /* 0x0000000807087223 */ /* 0x000fc80000000007 */
[----:B------:R-:W-:-:S04]  /*0280*/  FADD.FTZ R7, -R8, -RZ ;  /* 0x800000ff08077221 */ /* 0x000fc80000010100 */
[----:B------:R-:W-:-:S04]  /*0290*/  FFMA R7, R8, R7, R2 ;  /* 0x0000000708077223 */ /* 0x000fc80000000002 */
[----:B------:R-:W-:-:S07]  /*02a0*/  FFMA.RM R3, R3, R7, R8 ;  /* 0x0000000703037223 */ /* 0x000fce0000004008 */
.L_x_61:
[----:B------:R-:W0:Y:S01]  /*02b0*/  MUFU.RCP R2, R3 ;  /* 0x0000000300027308 */ /* 0x000e220000001000 */
[----:B------:R-:W-:Y:S07]  /*02c0*/  BSSY.RECONVERGENT B0, `(.L_x_62) ;  /* 0x000000b000007945 */ /* 0x000fee0003800200 */
[----:B------:R-:W1:Y:S01]  /*02d0*/  FCHK P0, R0, R3 ;  /* 0x0000000300007302 */ /* 0x000e620000000000 */
[----:B0-----:R-:W-:-:S04]  /*02e0*/  FFMA R7, R2, -R3, 1 ;  /* 0x3f80000002077423 */ /* 0x001fc80000000803 */
[----:B------:R-:W-:-:S04]  /*02f0*/  FFMA R7, R2, R7, R2 ;  /* 0x0000000702077223 */ /* 0x000fc80000000002 */
[----:B------:R-:W-:-:S04]  /*0300*/  FFMA R2, R0, R7, RZ ;  /* 0x0000000700027223 */ /* 0x000fc800000000ff */
[----:B------:R-:W-:-:S04]  /*0310*/  FFMA R8, R2, -R3, R0 ;  /* 0x8000000302087223 */ /* 0x000fc80000000000 */
[----:B------:R-:W-:Y:S01]  /*0320*/  FFMA R7, R7, R8, R2 ;  /* 0x0000000807077223 */ /* 0x000fe20000000002 */
[----:B-1----:R-:W-:Y:S06]  /*0330*/  @!P0 BRA `(.L_x_63) ;  /* 0x00000000000c8947 */ /* 0x002fec0003800000 */
[----:B------:R-:W-:-:S07]  /*0340*/  MOV R2, 0x360 ;  /* 0x0000036000027802 */ /* 0x000fce0000000f00 */
[----:B-----5:R-:W-:Y:S05]  /*0350*/  CALL.REL.NOINC `($__internal_1_$__cuda_sm3x_div_rn_noftz_f32_slowpath) ;  /* 0x0000000000947944 */ /* 0x020fea0003c00000 */
[----:B------:R-:W-:-:S07]  /*0360*/  MOV R7, R0 ;  /* 0x0000000000077202 */ /* 0x000fce0000000f00 */
.L_x_63:
[----:B------:R-:W-:Y:S05]  /*0370*/  BSYNC.RECONVERGENT B0 ;  /* 0x0000000000007941 */ /* 0x000fea0003800200 */
.L_x_62:
[----:B------:R-:W0:Y:S08]  /*0380*/  LDC.64 R2, c[0x0][0x3b0] ;  /* 0x0000ec00ff027b82 */ /* 0x000e300000000a00 */
[----:B------:R-:W1:Y:S01]  /*0390*/  LDC.64 R8, c[0x0][0x388] ;  /* 0x0000e200ff087b82 */ /* 0x000e620000000a00 */
[----:B0-----:R-:W-:-:S06]  /*03a0*/  IMAD.WIDE.U32 R2, R5, 0x4, R2 ;  /* 0x0000000405027825 */ /* 0x001fcc00078e0002 */
[----:B------:R-:W2:Y:S01]  /*03b0*/  LDG.E R3, desc[UR4][R2.64] ;  /* 0x0000000402037981 */ /* 0x000ea2000c1e1900 */
[----:B-1----:R-:W-:-:S04]  /*03c0*/  IMAD.WIDE.U32 R4, R4, 0x4, R8 ;  /* 0x0000000404047825 */ /* 0x002fc800078e0008 */
[----:B--2--5:R-:W-:-:S05]  /*03d0*/  FFMA R7, R6, R7, R3 ;  /* 0x0000000706077223 */ /* 0x024fca0000000003 */
[----:B------:R-:W-:Y:S01]  /*03e0*/  STG.E desc[UR4][R4.64], R7 ;  /* 0x0000000704007986 */ /* 0x000fe2000c101904 */
[----:B------:R-:W-:Y:S05]  /*03f0*/  EXIT ;  /* 0x000000000000794d */ /* 0x000fea0003800000 */
        .weak           $__internal_0_$__cuda_sm20_sqrt_rd_f32_slowpath
        .type           $__internal_0_$__cuda_sm20_sqrt_rd_f32_slowpath,@function
        .size           $__internal_0_$__cuda_sm20_sqrt_rd_f32_slowpath,($__internal_1_$__cuda_sm3x_div_rn_noftz_f32_slowpath - $__internal_0_$__cuda_sm20_sqrt_rd_f32_slowpath)
$__internal_0_$__cuda_sm20_sqrt_rd_f32_slowpath:
[----:B------:R-:W-:-:S13]  /*0400*/  LOP3.LUT P0, RZ, R2, 0x7fffffff, RZ, 0xc0, !PT ;  /* 0x7fffffff02ff7812 */ /* 0x000fda000780c0ff */
[----:B------:R-:W-:Y:S01]  /*0410*/  @!P0 IMAD.MOV.U32 R3, RZ, RZ, R2 ;  /* 0x000000ffff038224 */ /* 0x000fe200078e0002 */
[----:B------:R-:W-:Y:S06]  /*0420*/  @!P0 BRA `(.L_x_64) ;  /* 0x0000000000508947 */ /* 0x000fec0003800000 */
[----:B------:R-:W-:-:S13]  /*0430*/  FSETP.GEU.FTZ.AND P0, PT, R2, RZ, PT ;  /* 0x000000ff0200720b */ /* 0x000fda0003f1e000 */
[----:B------:R-:W-:Y:S01]  /*0440*/  @!P0 IMAD.MOV.U32 R3, RZ, RZ, 0x7fffffff ;  /* 0x7fffffffff038424 */ /* 0x000fe200078e00ff */
[----:B------:R-:W-:Y:S06]  /*0450*/  @!P0 BRA `(.L_x_64) ;  /* 0x0000000000448947 */ /* 0x000fec0003800000 */
[----:B------:R-:W-:-:S13]  /*0460*/  FSETP.GTU.FTZ.AND P0, PT, |R2|, +INF , PT ;  /* 0x7f8000000200780b */ /* 0x000fda0003f1c200 */
[----:B------:R-:W-:Y:S01]  /*0470*/  @P0 FADD.FTZ R3, R2, 1 ;  /* 0x3f80000002030421 */ /* 0x000fe20000010000 */
[----:B------:R-:W-:Y:S06]  /*0480*/  @P0 BRA `(.L_x_64) ;  /* 0x0000000000380947 */ /* 0x000fec0003800000 */
[----:B------:R-:W-:-:S13]  /*0490*/  FSETP.NEU.FTZ.AND P0, PT, |R2|, +INF , PT ;  /* 0x7f8000000200780b */ /* 0x000fda0003f1d200 */
[----:B------:R-:W-:Y:S01]  /*04a0*/  @!P0 MOV R3, R2 ;  /* 0x0000000200038202 */ /* 0x000fe20000000f00 */
[----:B------:R-:W-:Y:S06]  /*04b0*/  @!P0 BRA `(.L_x_64) ;  /* 0x00000000002c8947 */ /* 0x000fec0003800000 */
[----:B------:R-:W-:-:S04]  /*04c0*/  FFMA R2, R2, 1.84467440737095516160e+19, RZ ;  /* 0x5f80000002027823 */ /* 0x000fc800000000ff */
        /* <DEDUP_REMOVED lines=8> */
[----:B------:R-:W-:-:S04]  /*0550*/  FFMA.RM R3, R3, R7, R8 ;  /* 0x0000000703037223 */ /* 0x000fc80000004008 */
[----:B------:R-:W-:-:S07]  /*0560*/  FMUL.FTZ R3, R3, 2.3283064365386962891e-10 ;  /* 0x2f80000003037820 */ /* 0x000fce0000410000 */
.L_x_64:
[----:B------:R-:W-:Y:S01]  /*0570*/  IMAD.MOV.U32 R7, RZ, RZ, R3 ;  /* 0x000000ffff077224 */ /* 0x000fe200078e0003 */
[----:B------:R-:W-:Y:S01]  /*0580*/  MOV R2, R9 ;  /* 0x0000000900027202 */ /* 0x000fe20000000f00 */
[----:B------:R-:W-:-:S04]  /*0590*/  IMAD.MOV.U32 R3, RZ, RZ, 0x0 ;  /* 0x00000000ff037424 */ /* 0x000fc800078e00ff */
[----:B------:R-:W-:Y:S05]  /*05a0*/  RET.REL.NODEC R2 `(_batch_norm) ;  /* 0xfffffff802947950 */ /* 0x000fea0003c3ffff */
        .weak           $__internal_1_$__cuda_sm3x_div_rn_noftz_f32_slowpath
        .type           $__internal_1_$__cuda_sm3x_div_rn_noftz_f32_slowpath,@function
        .size           $__internal_1_$__cuda_sm3x_div_rn_noftz_f32_slowpath,(.L_x_79 - $__internal_1_$__cuda_sm3x_div_rn_noftz_f32_slowpath)
$__internal_1_$__cuda_sm3x_div_rn_noftz_f32_slowpath:
[----:B------:R-:W-:Y:S01]  /*05b0*/  SHF.R.U32.HI R8, RZ, 0x17, R3 ;  /* 0x00000017ff087819 */ /* 0x000fe20000011603 */
[----:B------:R-:W-:Y:S01]  /*05c0*/  BSSY.RECONVERGENT B1, `(.L_x_65) ;  /* 0x0000063000017945 */ /* 0x000fe20003800200 */
[----:B------:R-:W-:Y:S02]  /*05d0*/  SHF.R.U32.HI R7, RZ, 0x17, R0 ;  /* 0x00000017ff077819 */ /* 0x000fe40000011600 */
[----:B------:R-:W-:Y:S02]  /*05e0*/  LOP3.LUT R12, R8, 0xff, RZ, 0xc0, !PT ;  /* 0x000000ff080c7812 */ /* 0x000fe400078ec0ff */
[----:B------:R-:W-:Y:S02]  /*05f0*/  LOP3.LUT R7, R7, 0xff, RZ, 0xc0, !PT ;  /* 0x000000ff07077812 */ /* 0x000fe400078ec0ff */
[----:B------:R-:W-:Y:S02]  /*0600*/  IADD3 R11, PT, PT, R12, -0x1, RZ ;  /* 0xffffffff0c0b7810 */ /* 0x000fe40007ffe0ff */
[----:B------:R-:W-:Y:S01]  /*0610*/  MOV R8, R0 ;  /* 0x0000000000087202 */ /* 0x000fe20000000f00 */
[----:B------:R-:W-:Y:S01]  /*0620*/  VIADD R10, R7, 0xffffffff ;  /* 0xffffffff070a7836 */ /* 0x000fe20000000000 */
[----:B------:R-:W-:-:S04]  /*0630*/  ISETP.GT.U32.AND P0, PT, R11, 0xfd, PT ;  /* 0x000000fd0b00780c */ /* 0x000fc80003f04070 */
[----:B------:R-:W-:-:S13]  /*0640*/  ISETP.GT.U32.OR P0, PT, R10, 0xfd, P0 ;  /* 0x000000fd0a00780c */ /* 0x000fda0000704470 */
[----:B------:R-:W-:Y:S01]  /*0650*/  @!P0 IMAD.MOV.U32 R9, RZ, RZ, RZ ;  /* 0x000000ffff098224 */ /* 0x000fe200078e00ff */
[----:B------:R-:W-:Y:S06]  /*0660*/  @!P0 BRA `(.L_x_66) ;  /* 0x00000000005c8947 */ /* 0x000fec0003800000 */
[----:B------:R-:W-:Y:S02]  /*0670*/  FSETP.GTU.FTZ.AND P1, PT, |R3|, +INF , PT ;  /* 0x7f8000000300780b */ /* 0x000fe40003f3c200 */
[----:B------:R-:W-:-:S04]  /*0680*/  FSETP.GTU.FTZ.AND P0, PT, |R0|, +INF , PT ;  /* 0x7f8000000000780b */ /* 0x000fc80003f1c200 */
[----:B------:R-:W-:-:S13]  /*0690*/  PLOP3.LUT P0, PT, P0, P1, PT, 0xf8, 0x8f ;  /* 0x00000000008f781c */ /* 0x000fda0000703f70 */
[----:B------:R-:W-:Y:S05]  /*06a0*/  @P0 BRA `(.L_x_67) ;  /* 0x00000004004c0947 */ /* 0x000fea0003800000 */
[----:B------:R-:W-:-:S13]  /*06b0*/  LOP3.LUT P0, RZ, R3, 0x7fffffff, R8, 0xc8, !PT ;  /* 0x7fffffff03ff7812 */ /* 0x000fda000780c808 */
[----:B------:R-:W-:Y:S05]  /*06c0*/  @!P0 BRA `(.L_x_68) ;  /* 0x00000004003c8947 */ /* 0x000fea0003800000 */
[C---:B------:R-:W-:Y:S02]  /*06d0*/  FSETP.NEU.FTZ.AND P2, PT, |R0|.reuse, +INF , PT ;  /* 0x7f8000000000780b */ /* 0x040fe40003f5d200 */
[----:B------:R-:W-:Y:S02]  /*06e0*/  FSETP.NEU.FTZ.AND P1, PT, |R3|, +INF , PT ;  /* 0x7f8000000300780b */ /* 0x000fe40003f3d200 */
[----:B------:R-:W-:-:S11]  /*06f0*/  FSETP.NEU.FTZ.AND P0, PT, |R0|, +INF , PT ;  /* 0x7f8000000000780b */ /* 0x000fd60003f1d200 */
[----:B------:R-:W-:Y:S05]  /*0700*/  @!P1 BRA !P2, `(.L_x_68) ;  /* 0x00000004002c9947 */ /* 0x000fea0005000000 */
[----:B------:R-:W-:-:S04]  /*0710*/  LOP3.LUT P2, RZ, R8, 0x7fffffff, RZ, 0xc0, !PT ;  /* 0x7fffffff08ff7812 */ /* 0x000fc8000784c0ff */
[----:B------:R-:W-:-:S13]  /*0720*/  PLOP3.LUT P1, PT, P1, P2, PT, 0x2f, 0xf2 ;  /* 0x0000000000f2781c */ /* 0x000fda0000f24577 */
[----:B------:R-:W-:Y:S05]  /*0730*/  @P1 BRA `(.L_x_69) ;  /* 0x0000000400181947 */ /* 0x000fea0003800000 */
[----:B------:R-:W-:-:S04]  /*0740*/  LOP3.LUT P1, RZ, R3, 0x7fffffff, RZ, 0xc0, !PT ;  /* 0x7fffffff03ff7812 */ /* 0x000fc8000782c0ff */
[----:B------:R-:W-:-:S13]  /*0750*/  PLOP3.LUT P0, PT, P0, P1, PT, 0x2f, 0xf2 ;  /* 0x0000000000f2781c */ /* 0x000fda0000702577 */
[----:B------:R-:W-:Y:S05]  /*0760*/  @P0 BRA `(.L_x_70) ;  /* 0x0000000400000947 */ /* 0x000fea0003800000 */
[----:B------:R-:W-:Y:S02]  /*0770*/  ISETP.GE.AND P0, PT, R10, RZ, PT ;  /* 0x000000ff0a00720c */ /* 0x000fe40003f06270 */
[----:B------:R-:W-:-:S11]  /*0780*/  ISETP.GE.AND P1, PT, R11, RZ, PT ;  /* 0x000000ff0b00720c */ /* 0x000fd60003f26270 */
[----:B------:R-:W-:Y:S01]  /*0790*/  @P0 MOV R9, RZ ;  /* 0x000000ff00090202 */ /* 0x000fe20000000f00 */
[----:B------:R-:W-:Y:S02]  /*07a0*/  @!P0 IMAD.MOV.U32 R9, RZ, RZ, -0x40 ;  /* 0xffffffc0ff098424 */ /* 0x000fe400078e00ff */
[----:B------:R-:W-:Y:S01]  /*07b0*/  @!P0 FFMA R8, R0, 1.84467440737095516160e+19, RZ ;  /* 0x5f80000000088823 */ /* 0x000fe200000000ff */
[----:B------:R-:W-:Y:S02]  /*07c0*/  @!P1 FFMA R3, R3, 1.84467440737095516160e+19, RZ ;  /* 0x5f80000003039823 */ /* 0x000fe400000000ff */
[----:B------:R-:W-:-:S07]  /*07d0*/  @!P1 IADD3 R9, PT, PT, R9, 0x40, RZ ;  /* 0x0000004009099810 */ /* 0x000fce0007ffe0ff */
.L_x_66:
[----:B------:R-:W-:Y:S01]  /*07e0*/  LEA R0, R12, 0xc0800000, 0x17 ;  /* 0xc08000000c007811 */ /* 0x000fe200078eb8ff */
[----:B------:R-:W-:Y:S01]  /*07f0*/  BSSY.RECONVERGENT B2, `(.L_x_71) ;  /* 0x0000036000027945 */ /* 0x000fe20003800200 */
[----:B------:R-:W-:-:S03]  /*0800*/  IADD3 R7, PT, PT, R7, -0x7f, RZ ;  /* 0xffffff8107077810 */ /* 0x000fc60007ffe0ff */
[----:B------:R-:W-:Y:S02]  /*0810*/  IMAD.IADD R3, R3, 0x1, -R0 ;  /* 0x0000000103037824 */ /* 0x000fe400078e0a00 */
[----:B------:R-:W-:Y:S02]  /*0820*/  IMAD R0, R7, -0x800000, R8 ;  /* 0xff80000007007824 */ /* 0x000fe400078e0208 */
[----:B------:R-:W0:Y:S01]  /*0830*/  MUFU.RCP R10, R3 ;  /* 0x00000003000a7308 */ /* 0x000e220000001000 */
[----:B------:R-:W-:-:S04]  /*0840*/  FADD.FTZ R11, -R3, -RZ ;  /* 0x800000ff030b7221 */ /* 0x000fc80000010100 */
[----:B0-----:R-:W-:-:S04]  /*0850*/  FFMA R13, R10, R11, 1 ;  /* 0x3f8000000a0d7423 */ /* 0x001fc8000000000b */
[----:B------:R-:W-:-:S04]  /*0860*/  FFMA R15, R10, R13, R10 ;  /* 0x0000000d0a0f7223 */ /* 0x000fc8000000000a */
[----:B------:R-:W-:-:S04]  /*0870*/  FFMA R8, R0, R15, RZ ;  /* 0x0000000f00087223 */ /* 0x000fc800000000ff */
[----:B------:R-:W-:-:S04]  /*0880*/  FFMA R13, R11, R8, R0 ;  /* 0x000000080b0d7223 */ /* 0x000fc80000000000 */
[----:B------:R-:W-:Y:S01]  /*0890*/  FFMA R10, R15, R13, R8 ;  /* 0x0000000d0f0a7223 */ /* 0x000fe20000000008 */
[----:B------:R-:W-:-:S03]  /*08a0*/  IADD3 R8, PT, PT, R7, 0x7f, -R12 ;  /* 0x0000007f07087810 */ /* 0x000fc60007ffe80c */
[----:B------:R-:W-:Y:S02]  /*08b0*/  FFMA R11, R11, R10, R0 ;  /* 0x0000000a0b0b7223 */ /* 0x000fe40000000000 */
[----:B------:R-:W-:Y:S02]  /*08c0*/  IMAD.IADD R8, R8, 0x1, R9 ;  /* 0x0000000108087824 */ /* 0x000fe400078e0209 */
[----:B------:R-:W-:-:S05]  /*08d0*/  FFMA R0, R15, R11, R10 ;  /* 0x0000000b0f007223 */ /* 0x000fca000000000a */
[----:B------:R-:W-:-:S04]  /*08e0*/  SHF.R.U32.HI R3, RZ, 0x17, R0 ;  /* 0x00000017ff037819 */ /* 0x000fc80000011600 */
[----:B------:R-:W-:-:S04]  /*08f0*/  LOP3.LUT R3, R3, 0xff, RZ, 0xc0, !PT ;  /* 0x000000ff03037812 */ /* 0x000fc800078ec0ff */
[----:B------:R-:W-:-:S05]  /*0900*/  IADD3 R9, PT, PT, R3, R8, RZ ;  /* 0x0000000803097210 */ /* 0x000fca0007ffe0ff */
[----:B------:R-:W-:-:S05]  /*0910*/  VIADD R3, R9, 0xffffffff ;  /* 0xffffffff09037836 */ /* 0x000fca0000000000 */
[----:B------:R-:W-:-:S13]  /*0920*/  ISETP.GE.U32.AND P0, PT, R3, 0xfe, PT ;  /* 0x000000fe0300780c */ /* 0x000fda0003f06070 */
[----:B------:R-:W-:Y:S05]  /*0930*/  @!P0 BRA `(.L_x_72) ;  /* 0x0000000000808947 */ /* 0x000fea0003800000 */
[----:B------:R-:W-:-:S13]  /*0940*/  ISETP.GT.AND P0, PT, R9, 0xfe, PT ;  /* 0x000000fe0900780c */ /* 0x000fda0003f04270 */
[----:B------:R-:W-:Y:S05]  /*0950*/  @P0 BRA `(.L_x_73) ;  /* 0x00000000006c0947 */ /* 0x000fea0003800000 */
[----:B------:R-:W-:-:S13]  /*0960*/  ISETP.GE.AND P0, PT, R9, 0x1, PT ;  /* 0x000000010900780c */ /* 0x000fda0003f06270 */
[----:B------:R-:W-:Y:S05]  /*0970*/  @P0 BRA `(.L_x_74) ;  /* 0x0000000000740947 */ /* 0x000fea0003800000 */
[----:B------:R-:W-:Y:S02]  /*0980*/  ISETP.GE.AND P0, PT, R9, -0x18, PT ;  /* 0xffffffe80900780c */ /* 0x000fe40003f06270 */
[----:B------:R-:W-:-:S11]  /*0990*/  LOP3.LUT R0, R0, 0x80000000, RZ, 0xc0, !PT ;  /* 0x8000000000007812 */ /* 0x000fd600078ec0ff */
[----:B------:R-:W-:Y:S05]  /*09a0*/  @!P0 BRA `(.L_x_74) ;  /* 0x0000000000688947 */ /* 0x000fea0003800000 */
[CCC-:B------:R-:W-:Y:S01]  /*09b0*/  FFMA.RZ R3, R15.reuse, R11.reuse, R10.reuse ;  /* 0x0000000b0f037223 */ /* 0x1c0fe2000000c00a */
[-CC-:B------:R-:W-:Y:S01]  /*09c0*/  FFMA.RM R8, R15, R11.reuse, R10.reuse ;  /* 0x0000000b0f087223 */ /* 0x180fe2000000400a */
[C---:B------:R-:W-:Y:S02]  /*09d0*/  ISETP.NE.AND P2, PT, R9.reuse, RZ, PT ;  /* 0x000000ff0900720c */ /* 0x040fe40003f45270 */
[----:B------:R-:W-:Y:S02]  /*09e0*/  ISETP.NE.AND P1, PT, R9, RZ, PT ;  /* 0x000000ff0900720c */ /* 0x000fe40003f25270 */
[----:B------:R-:W-:Y:S01]  /*09f0*/  LOP3.LUT R7, R3, 0x7fffff, RZ, 0xc0, !PT ;  /* 0x007fffff03077812 */ /* 0x000fe200078ec0ff */
[----:B------:R-:W-:Y:S01]  /*0a00*/  FFMA.RP R3, R15, R11, R10 ;  /* 0x0000000b0f037223 */ /* 0x000fe2000000800a */
[----:B------:R-:W-:Y:S01]  /*0a10*/  IADD3 R10, PT, PT, R9, 0x20, RZ ;  /* 0x00000020090a7810 */ /* 0x000fe20007ffe0ff */
[----:B------:R-:W-:Y:S01]  /*0a20*/  IMAD.MOV R9, RZ, RZ, -R9 ;  /* 0x000000ffff097224 */ /* 0x000fe200078e0a09 */
[----:B------:R-:W-:-:S02]  /*0a30*/  LOP3.LUT R7, R7, 0x800000, RZ, 0xfc, !PT ;  /* 0x0080000007077812 */ /* 0x000fc400078efcff */
[----:B------:R-:W-:Y:S02]  /*0a40*/  FSETP.NEU.FTZ.AND P0, PT, R3, R8, PT ;  /* 0x000000080300720b */ /* 0x000fe40003f1d000 */
[----:B------:R-:W-:Y:S02]  /*0a50*/  SHF.L.U32 R10, R7, R10, RZ ;  /* 0x0000000a070a7219 */ /* 0x000fe400000006ff */
[----:B------:R-:W-:Y:S02]  /*0a60*/  SEL R8, R9, RZ, P2 ;  /* 0x000000ff09087207 */ /* 0x000fe40001000000 */
[----:B------:R-:W-:Y:S02]  /*0a70*/  ISETP.NE.AND P1, PT, R10, RZ, P1 ;  /* 0x000000ff0a00720c */ /* 0x000fe40000f25270 */
[----:B------:R-:W-:Y:S02]  /*0a80*/  SHF.R.U32.HI R8, RZ, R8, R7 ;  /* 0x00000008ff087219 */ /* 0x000fe40000011607 */
[----:B------:R-:W-:-:S02]  /*0a90*/  PLOP3.LUT P0, PT, P0, P1, PT, 0xf8, 0x8f ;  /* 0x00000000008f781c */ /* 0x000fc40000703f70 */
[----:B------:R-:W-:Y:S02]  /*0aa0*/  SHF.R.U32.HI R10, RZ, 0x1, R8 ;  /* 0x00000001ff0a7819 */ /* 0x000fe40000011608 */
[----:B------:R-:W-:-:S04]  /*0ab0*/  SEL R3, RZ, 0x1, !P0 ;  /* 0x00000001ff037807 */ /* 0x000fc80004000000 */
[----:B------:R-:W-:-:S04]  /*0ac0*/  LOP3.LUT R3, R3, 0x1, R10, 0xf8, !PT ;  /* 0x0000000103037812 */ /* 0x000fc800078ef80a */
[----:B------:R-:W-:-:S04]  /*0ad0*/  LOP3.LUT R3, R3, R8, RZ, 0xc0, !PT ;  /* 0x0000000803037212 */ /* 0x000fc800078ec0ff */
[----:B------:R-:W-:-:S04]  /*0ae0*/  IADD3 R3, PT, PT, R10, R3, RZ ;  /* 0x000000030a037210 */ /* 0x000fc80007ffe0ff */
[----:B------:R-:W-:Y:S01]  /*0af0*/  LOP3.LUT R0, R3, R0, RZ, 0xfc, !PT ;  /* 0x0000000003007212 */ /* 0x000fe200078efcff */
[----:B------:R-:W-:Y:S06]  /*0b00*/  BRA `(.L_x_74) ;  /* 0x0000000000107947 */ /* 0x000fec0003800000 */
.L_x_73:
[----:B------:R-:W-:-:S04]  /*0b10*/  LOP3.LUT R0, R0, 0x80000000, RZ, 0xc0, !PT ;  /* 0x8000000000007812 */ /* 0x000fc800078ec0ff */
[----:B------:R-:W-:Y:S01]  /*0b20*/  LOP3.LUT R0, R0, 0x7f800000, RZ, 0xfc, !PT ;  /* 0x7f80000000007812 */ /* 0x000fe200078efcff */
[----:B------:R-:W-:Y:S06]  /*0b30*/  BRA `(.L_x_74) ;  /* 0x0000000000047947 */ /* 0x000fec0003800000 */
.L_x_72:
[----:B------:R-:W-:-:S07]  /*0b40*/  IMAD R0, R8, 0x800000, R0 ;  /* 0x0080000008007824 */ /* 0x000fce00078e0200 */
.L_x_74:
[----:B------:R-:W-:Y:S05]  /*0b50*/  BSYNC.RECONVERGENT B2 ;  /* 0x0000000000027941 */ /* 0x000fea0003800200 */
.L_x_71:
[----:B------:R-:W-:Y:S05]  /*0b60*/  BRA `(.L_x_75) ;  /* 0x0000000000207947 */ /* 0x000fea0003800000 */
.L_x_70:
[----:B------:R-:W-:-:S04]  /*0b70*/  LOP3.LUT R0, R3, 0x80000000, R8, 0x48, !PT ;  /* 0x8000000003007812 */ /* 0x000fc800078e4808 */
[----:B------:R-:W-:Y:S01]  /*0b80*/  LOP3.LUT R0, R0, 0x7f800000, RZ, 0xfc, !PT ;  /* 0x7f80000000007812 */ /* 0x000fe200078efcff */
[----:B------:R-:W-:Y:S06]  /*0b90*/  BRA `(.L_x_75) ;  /* 0x0000000000147947 */ /* 0x000fec0003800000 */
.L_x_69:
[----:B------:R-:W-:Y:S01]  /*0ba0*/  LOP3.LUT R0, R3, 0x80000000, R8, 0x48, !PT ;  /* 0x8000000003007812 */ /* 0x000fe200078e4808 */
[----:B------:R-:W-:Y:S06]  /*0bb0*/  BRA `(.L_x_75) ;  /* 0x00000000000c7947 */ /* 0x000fec0003800000 */
.L_x_68:
[----:B------:R-:W0:Y:S01]  /*0bc0*/  MUFU.RSQ R0, -QNAN ;  /* 0xffc0000000007908 */ /* 0x000e220000001400 */
[----:B------:R-:W-:Y:S05]  /*0bd0*/  BRA `(.L_x_75) ;  /* 0x0000000000047947 */ /* 0x000fea0003800000 */
.L_x_67:
[----:B------:R-:W-:-:S07]  /*0be0*/  FADD.FTZ R0, R0, R3 ;  /* 0x0000000300007221 */ /* 0x000fce0000010000 */
.L_x_75:
[----:B------:R-:W-:Y:S05]  /*0bf0*/  BSYNC.RECONVERGENT B1 ;  /* 0x0000000000017941 */ /* 0x000fea0003800200 */
.L_x_65:
[----:B------:R-:W-:-:S04]  /*0c00*/  HFMA2 R3, -RZ, RZ, 0, 0 ;  /* 0x00000000ff037431 */ /* 0x000fc800000001ff */
[----:B0-----:R-:W-:Y:S05]  /*0c10*/  RET.REL.NODEC R2 `(_batch_norm) ;  /* 0xfffffff002f87950 */ /* 0x001fea0003c3ffff */
.L_x_76:
        /* <DEDUP_REMOVED lines=14> */
.L_x_79:


//--------------------- .text._leaky_relu         --------------------------
	.section	.text._leaky_relu,"ax",@progbits
	.align	128
        .global         _leaky_relu
        .type           _leaky_relu,@function
        .size           _leaky_relu,(.L_x_85 - _leaky_relu)
        .other          _leaky_relu,@"STO_CUDA_ENTRY STV_DEFAULT"
_leaky_relu:
.text._leaky_relu:
[----:B------:R-:W-:Y:S01]  /*0000*/  LDC R1, c[0x0][0x37c] ;  /* 0x0000df00ff017b82 */ /* 0x000fe20000000800 */
[----:B------:R-:W0:Y:S07]  /*0010*/  S2R R0, SR_TID.X ;  /* 0x0000000000007919 */ /* 0x000e2e0000002100 */
[----:B------:R-:W0:Y:S01]  /*0020*/  S2UR UR4, SR_CTAID.X ;  /* 0x00000000000479c3 */ /* 0x000e220000002500 */
[----:B------:R-:W1:Y:S07]  /*0030*/  LDCU UR5, c[0x0][0x390] ;  /* 0x00007200ff0577ac */ /* 0x000e6e0008000800 */
[----:B------:R-:W0:Y:S02]  /*0040*/  LDC R7, c[0x0][0x360] ;  /* 0x0000d800ff077b82 */ /* 0x000e240000000800 */
[----:B0-----:R-:W-:-:S05]  /*0050*/  IMAD R7, R7, UR4, R0 ;  /* 0x0000000407077c24 */ /* 0x001fca000f8e0200 */
[----:B-1----:R-:W-:-:S13]  /*0060*/  ISETP.GE.U32.AND P0, PT, R7, UR5, PT ;  /* 0x0000000507007c0c */ /* 0x002fda000bf06070 */
[----:B------:R-:W-:Y:S05]  /*0070*/  @P0 EXIT ;  /* 0x000000000000094d */ /* 0x000fea0003800000 */
[----:B------:R-:W0:Y:S01]  /*0080*/  LDC.64 R2, c[0x0][0x380] ;  /* 0x0000e000ff027b82 */ /* 0x000e220000000a00 */
[----:B------:R-:W1:Y:S07]  /*0090*/  LDCU.64 UR4, c[0x0][0x358] ;  /* 0x00006b00ff0477ac */ /* 0x000e6e0008000a00 */
[----:B------:R-:W2:Y:S08]  /*00a0*/  LDC R9, c[0x0][0x394] ;  /* 0x0000e500ff097b82 */ /* 0x000eb00000000800 */
[----:B------:R-:W3:Y:S01]  /*00b0*/  LDC.64 R4, c[0x0][0x388] ;  /* 0x0000e200ff047b82 */ /* 0x000ee20000000a00 */
[----:B0-----:R-:W-:-:S06]  /*00c0*/  IMAD.WIDE.U32 R2, R7, 0x4, R2 ;  /* 0x0000000407027825 */ /* 0x001fcc00078e0002 */
[----:B-1----:R-:W4:Y:S01]  /*00d0*/  LDG.E R2, desc[UR4][R2.64] ;  /* 0x0000000402027981 */ /* 0x002f22000c1e1900 */
[----:B---3--:R-:W-:Y:S01]  /*00e0*/  IMAD.WIDE.U32 R4, R7, 0x4, R4 ;  /* 0x0000000407047825 */ /* 0x008fe200078e0004 */
[----:B----4-:R-:W-:-:S04]  /*00f0*/  FSETP.GEU.AND P0, PT, R2, RZ, PT ;  /* 0x000000ff0200720b */ /* 0x010fc80003f0e000 */
[----:B--2---:R-:W-:-:S05]  /*0100*/  FSEL R9, R9, 1, !P0 ;  /* 0x3f80000009097808 */ /* 0x004fca0004000000 */
[----:B------:R-:W-:-:S05]  /*0110*/  FMUL R9, R2, R9 ;  /* 0x0000000902097220 */ /* 0x000fca0000400000 */
[----:B------:R-:W-:Y:S01]  /*0120*/  STG.E desc[UR4][R4.64], R9 ;  /* 0x0000000904007986 */ /* 0x000fe2000c101904 */
[----:B------:R-:W-:Y:S05]  /*0130*/  EXIT ;  /* 0x000000000000794d */ /* 0x000fea0003800000 */
.L_x_77:
        /* <DEDUP_REMOVED lines=12> */
.L_x_85:


//--------------------- .nv.shared._pad           --------------------------
	.section	.nv.shared._pad,"aw",@nobits
	.sectionflags	@""
	.align	16
	.zero		1024


//--------------------- .nv.shared.reserved.0     --------------------------
	.section	.nv.shared.reserved.0,"aw",@nobits
	.weak		__nv_reservedSMEM_offset_0_alias
	.size		__nv_reservedSMEM_offset_0_alias, 0, 64
	.other		__nv_reservedSMEM_offset_0_alias,@"STO_CUDA_RESERVED_SHARED STV_DEFAULT"
__nv_reservedSMEM_offset_0_alias:
	.zero		0
	.zero		64


//--------------------- .nv.shared._max_pool2d_1d --------------------------
	.section	.nv.shared._max_pool2d_1d,"aw",@nobits
	.sectionflags	@""
	.align	16
	.zero		1024


//--------------------- .nv.shared._max_pool2d_naive --------------------------
	.section	.nv.shared._max_pool2d_naive,"aw",@nobits
	.sectionflags	@""
	.align	16
	.zero		1024


//--------------------- .nv.shared._conv2d        --------------------------
	.section	.nv.shared._conv2d,"aw",@nobits
	.sectionflags	@""
	.align	16
.nv.shared._conv2d:
	.zero		5120


//--------------------- .nv.shared._batch_norm    --------------------------
	.section	.nv.shared._batch_norm,"aw",@nobits
	.sectionflags	@""
	.align	16
	.zero		1024


//--------------------- .nv.shared._leaky_relu    --------------------------
	.section	.nv.shared._leaky_relu,"aw",@nobits
	.sectionflags	@""
	.align	16
	.zero		1024


//--------------------- .nv.constant0._pad        --------------------------
	.section	.nv.constant0._pad,"a",@progbits
	.sectionflags	@""
	.align	4
.nv.constant0._pad:
	.zero		948


//--------------------- .nv.constant0._max_pool2d_1d --------------------------
	.section	.nv.constant0._max_pool2d_1d,"a",@progbits
	.sectionflags	@""
	.align	4
.nv.constant0._max_pool2d_1d:
	.zero		936


//--------------------- .nv.constant0._max_pool2d_naive --------------------------
	.section	.nv.constant0._max_pool2d_naive,"a",@progbits
	.sectionflags	@""
	.align	4
.nv.constant0._max_pool2d_naive:
	.zero		936


//--------------------- .nv.constant0._conv2d     --------------------------
	.section	.nv.constant0._conv2d,"a",@progbits
	.sectionflags	@""
	.align	4
.nv.constant0._conv2d:
	.zero		976


//--------------------- .nv.constant0._batch_norm --------------------------
	.section	.nv.constant0._batch_norm,"a",@progbits
	.sectionflags	@""
	.align	4
.nv.constant0._batch_norm:
	.zero		952


//--------------------- .nv.constant0._leaky_relu --------------------------
	.section	.nv.constant0._leaky_relu,"a",@progbits
	.sectionflags	@""
	.align	4
.nv.constant0._leaky_relu:
	.zero		920


//--------------------- SYMBOLS --------------------------

	.type		.nv.reservedSmem.offset0,@object
	.size		.nv.reservedSmem.offset0,0x4
	.type		.nv.reservedSmem.cap,@object
	.size		.nv.reservedSmem.cap,0x4
